// auto-generated by cutlass_sweep.gemm — config: {"arch": "sm_100", "cluster_m": 2, "cluster_n": 1, "dtype": "e4m3", "dtype_b": "e4m3", "layout": "nt", "stages": 0, "tile_k": 256, "tile_m": 256, "tile_n": 112}
#include "cutlass/cutlass.h"
#include "cutlass/gemm/collective/collective_builder.hpp"
#include "cutlass/gemm/device/gemm_universal_adapter.h"
#include "cutlass/gemm/kernel/gemm_universal.hpp"
#include "cutlass/epilogue/collective/collective_builder.hpp"

using ElemA = cutlass::float_e4m3_t;
using ElemB = cutlass::float_e4m3_t;
using ElemCD = cutlass::float_e4m3_t;
using Acc  = float;
using TileShape    = cute::Shape<cute::_256, cute::_112, cute::_256>;
using ClusterShape = cute::Shape<cute::_2, cute::_1, cute::_1>;

using CollectiveEpilogue = typename cutlass::epilogue::collective::CollectiveBuilder<
    cutlass::arch::Sm100, cutlass::arch::OpClassTensorOp,
    TileShape, ClusterShape,
    cutlass::epilogue::collective::EpilogueTileAuto,
    Acc, Acc,
    ElemCD, cutlass::layout::RowMajor, 128 / cutlass::sizeof_bits<ElemCD>::value,
    ElemCD, cutlass::layout::RowMajor, 128 / cutlass::sizeof_bits<ElemCD>::value,
    cutlass::epilogue::collective::EpilogueScheduleAuto
  >::CollectiveOp;

using CollectiveMainloop = typename cutlass::gemm::collective::CollectiveBuilder<
    cutlass::arch::Sm100, cutlass::arch::OpClassTensorOp,
    ElemA, cutlass::layout::RowMajor, 128 / cutlass::sizeof_bits<ElemA>::value,
    ElemB, cutlass::layout::ColumnMajor, 128 / cutlass::sizeof_bits<ElemB>::value,
    Acc,
    TileShape, ClusterShape,
    cutlass::gemm::collective::StageCountAutoCarveout<static_cast<int>(sizeof(typename CollectiveEpilogue::SharedStorage))>,
    cutlass::gemm::collective::KernelScheduleAuto
  >::CollectiveOp;

using GemmKernel = cutlass::gemm::kernel::GemmUniversal<
    cute::Shape<int,int,int,int>,
    CollectiveMainloop,
    CollectiveEpilogue
>;
using Gemm = cutlass::gemm::device::GemmUniversalAdapter<GemmKernel>;

// Force the device kernel symbol into the cubin without needing a host main.
auto* _anchor = &cutlass::device_kernel<GemmKernel>;


// ===== COMPILED SASS (sm_100a) =====

	.target	sm_100a

	.elftype	@"ET_EXEC"


//--------------------- .note.nv.tkinfo           --------------------------
	.section	.note.nv.tkinfo,"",@"SHT_NOTE"
	.sectionflags	@"SHF_NOTE_NV_TKINFO"
	.tkinfo
        /*0018*/ 	.word	0x00000002
        /*0030*/ 	.string	""
        /*0030*/ 	.string	"ptxas"
        /*0030*/ 	.string	"Cuda compilation tools, release 13.0, V13.0.88"
        /*0030*/ 	.string	"Build cuda_13.0.r13.0/compiler.36424714_0"
        /*0030*/ 	.string	"-arch sm_100a -m 64 "



//--------------------- .note.nv.cuinfo           --------------------------
	.section	.note.nv.cuinfo,"",@"SHT_NOTE"
	.sectionflags	@"SHF_NOTE_NV_CUINFO"
        /*0018*/ 	.short	0x0002
        /*001a*/ 	.short	0x0064
        /*001c*/ 	.short	0x0082
	.zero		2


//--------------------- .nv.info                  --------------------------
	.section	.nv.info,"",@"SHT_CUDA_INFO"
	.align	4


	//----- nvinfo : EIATTR_REGCOUNT
	.align		4
        /*0000*/ 	.byte	0x04, 0x2f
        /*0002*/ 	.short	(.L_16 - .L_15)
	.align		4
.L_15:
        /*0004*/ 	.word	index@(_ZN7cutlass13device_kernelINS_4gemm6kernel13GemmUniversalIN4cute5tupleIJiiiiEEENS1_10collective13CollectiveMmaINS1_35MainloopSm100TmaUmmaWarpSpecializedILi4ELi2ELi4ENS5_IJNS4_1CILi2EEENSA_ILi1EEESC_EEEEENS5_IJNSA_ILi256EEENSA_ILi112EEESF_EEENS_12float_e4m3_tENS5_IJlSC_lEEESI_SJ_NS4_8TiledMMAINS4_8MMA_AtomIJNS4_10MMA_TraitsINS4_25SM100_MMA_F8F6F4_2x1SM_SSEJSI_SI_fSF_SG_NS4_17integral_constantINS4_4UMMA5MajorELSQ_0EEESR_NSO_INSP_7ScaleInELSS_0EEEST_EEEEEENS4_6LayoutINS5_IJSC_SC_SC_EEENS5_IJNSA_ILi0EEESY_SY_EEEEENS5_IJNS4_10UnderscoreES11_S11_EEEEENS4_18SM100_TMA_2SM_LOADENS4_14ComposedLayoutINS4_7SwizzleILi3ELi4ELi3EEENS4_18smem_ptr_flag_bitsILi8EEENSW_INS5_IJNSA_ILi8EEENSA_ILi128EEEEEENS5_IJS1B_SC_EEEEEEEvNS4_8identityES14_S1F_vS1G_EENS_8epilogue10collective18CollectiveEpilogueINS1I_23Sm100TmaWarpSpecializedILi1ELi1ELi112ELb0ELb0EEEJNS5_IJS1B_SG_SF_EEENS5_IJNSW_IS1B_SC_EENSW_ISG_SC_EEEEESI_SJ_SI_SJ_NS1I_6fusion15FusionCallbacksIS1M_NS1R_17LinearCombinationISI_fSI_fLNS_15FloatRoundStyleE2EEES1N_S1Q_JEEENS4_5SM1004TMEM4LOAD26SM100_TMEM_LOAD_32dp32b16xENS4_13SM90_TMA_LOADENS15_INS16_ILi0ELi4ELi3EEES19_NSW_INS5_IJS1A_NSA_ILi16EEEEEENS5_IJS23_SC_EEEEEEENS4_39AutoVectorizingCopyWithAssumedAlignmentILi128EEENS4_14SM90_TMA_STOREES27_S29_S29_EEEvvEEEEvNT_6ParamsE)
        /*0008*/ 	.word	0x000000ed


	//----- nvinfo : EIATTR_FRAME_SIZE
	.align		4
.L_16:
        /*000c*/ 	.byte	0x04, 0x11
        /*000e*/ 	.short	(.L_18 - .L_17)
	.align		4
.L_17:
        /*0010*/ 	.word	index@($__internal_2_$__cuda_sm10x_tcgen05_guardrail_trap_unallocated_columns_being_dealloced)
        /*0014*/ 	.word	0x00000000


	//----- nvinfo : EIATTR_FRAME_SIZE
	.align		4
.L_18:
        /*0018*/ 	.byte	0x04, 0x11
        /*001a*/ 	.short	(.L_20 - .L_19)
	.align		4
.L_19:
        /*001c*/ 	.word	index@($__internal_1_$__cuda_sm10x_tcgen05_guardrail_trap_phase_invalid_during_alloc)
        /*0020*/ 	.word	0x00000000


	//----- nvinfo : EIATTR_FRAME_SIZE
	.align		4
.L_20:
        /*0024*/ 	.byte	0x04, 0x11
        /*0026*/ 	.short	(.L_22 - .L_21)
	.align		4
.L_21:
        /*0028*/ 	.word	index@($__internal_0_$__cuda_sm10x_tcgen05_guardrail_trap_col_being_dealloced_not_returned_by_alloc)
        /*002c*/ 	.word	0x00000000


	//----- nvinfo : EIATTR_FRAME_SIZE
	.align		4
.L_22:
        /*0030*/ 	.byte	0x04, 0x11
        /*0032*/ 	.short	(.L_24 - .L_23)
	.align		4
.L_23:
        /*0034*/ 	.word	index@(_ZN7cutlass13device_kernelINS_4gemm6kernel13GemmUniversalIN4cute5tupleIJiiiiEEENS1_10collective13CollectiveMmaINS1_35MainloopSm100TmaUmmaWarpSpecializedILi4ELi2ELi4ENS5_IJNS4_1CILi2EEENSA_ILi1EEESC_EEEEENS5_IJNSA_ILi256EEENSA_ILi112EEESF_EEENS_12float_e4m3_tENS5_IJlSC_lEEESI_SJ_NS4_8TiledMMAINS4_8MMA_AtomIJNS4_10MMA_TraitsINS4_25SM100_MMA_F8F6F4_2x1SM_SSEJSI_SI_fSF_SG_NS4_17integral_constantINS4_4UMMA5MajorELSQ_0EEESR_NSO_INSP_7ScaleInELSS_0EEEST_EEEEEENS4_6LayoutINS5_IJSC_SC_SC_EEENS5_IJNSA_ILi0EEESY_SY_EEEEENS5_IJNS4_10UnderscoreES11_S11_EEEEENS4_18SM100_TMA_2SM_LOADENS4_14ComposedLayoutINS4_7SwizzleILi3ELi4ELi3EEENS4_18smem_ptr_flag_bitsILi8EEENSW_INS5_IJNSA_ILi8EEENSA_ILi128EEEEEENS5_IJS1B_SC_EEEEEEEvNS4_8identityES14_S1F_vS1G_EENS_8epilogue10collective18CollectiveEpilogueINS1I_23Sm100TmaWarpSpecializedILi1ELi1ELi112ELb0ELb0EEEJNS5_IJS1B_SG_SF_EEENS5_IJNSW_IS1B_SC_EENSW_ISG_SC_EEEEESI_SJ_SI_SJ_NS1I_6fusion15FusionCallbacksIS1M_NS1R_17LinearCombinationISI_fSI_fLNS_15FloatRoundStyleE2EEES1N_S1Q_JEEENS4_5SM1004TMEM4LOAD26SM100_TMEM_LOAD_32dp32b16xENS4_13SM90_TMA_LOADENS15_INS16_ILi0ELi4ELi3EEES19_NSW_INS5_IJS1A_NSA_ILi16EEEEEENS5_IJS23_SC_EEEEEEENS4_39AutoVectorizingCopyWithAssumedAlignmentILi128EEENS4_14SM90_TMA_STOREES27_S29_S29_EEEvvEEEEvNT_6ParamsE)
        /*0038*/ 	.word	0x00000000


	//----- nvinfo : EIATTR_MIN_STACK_SIZE
	.align		4
.L_24:
        /*003c*/ 	.byte	0x04, 0x12
        /*003e*/ 	.short	(.L_26 - .L_25)
	.align		4
.L_25:
        /*0040*/ 	.word	index@(_ZN7cutlass13device_kernelINS_4gemm6kernel13GemmUniversalIN4cute5tupleIJiiiiEEENS1_10collective13CollectiveMmaINS1_35MainloopSm100TmaUmmaWarpSpecializedILi4ELi2ELi4ENS5_IJNS4_1CILi2EEENSA_ILi1EEESC_EEEEENS5_IJNSA_ILi256EEENSA_ILi112EEESF_EEENS_12float_e4m3_tENS5_IJlSC_lEEESI_SJ_NS4_8TiledMMAINS4_8MMA_AtomIJNS4_10MMA_TraitsINS4_25SM100_MMA_F8F6F4_2x1SM_SSEJSI_SI_fSF_SG_NS4_17integral_constantINS4_4UMMA5MajorELSQ_0EEESR_NSO_INSP_7ScaleInELSS_0EEEST_EEEEEENS4_6LayoutINS5_IJSC_SC_SC_EEENS5_IJNSA_ILi0EEESY_SY_EEEEENS5_IJNS4_10UnderscoreES11_S11_EEEEENS4_18SM100_TMA_2SM_LOADENS4_14ComposedLayoutINS4_7SwizzleILi3ELi4ELi3EEENS4_18smem_ptr_flag_bitsILi8EEENSW_INS5_IJNSA_ILi8EEENSA_ILi128EEEEEENS5_IJS1B_SC_EEEEEEEvNS4_8identityES14_S1F_vS1G_EENS_8epilogue10collective18CollectiveEpilogueINS1I_23Sm100TmaWarpSpecializedILi1ELi1ELi112ELb0ELb0EEEJNS5_IJS1B_SG_SF_EEENS5_IJNSW_IS1B_SC_EENSW_ISG_SC_EEEEESI_SJ_SI_SJ_NS1I_6fusion15FusionCallbacksIS1M_NS1R_17LinearCombinationISI_fSI_fLNS_15FloatRoundStyleE2EEES1N_S1Q_JEEENS4_5SM1004TMEM4LOAD26SM100_TMEM_LOAD_32dp32b16xENS4_13SM90_TMA_LOADENS15_INS16_ILi0ELi4ELi3EEES19_NSW_INS5_IJS1A_NSA_ILi16EEEEEENS5_IJS23_SC_EEEEEEENS4_39AutoVectorizingCopyWithAssumedAlignmentILi128EEENS4_14SM90_TMA_STOREES27_S29_S29_EEEvvEEEEvNT_6ParamsE)
        /*0044*/ 	.word	0x00000000
.L_26:


//--------------------- .nv.compat                --------------------------
	.section	.nv.compat,"",@"SHT_CUDA_COMPAT_INFO"
	.align	4
        /*0000*/ 	.byte	0x02, 0x09, 0x01, 0x00, 0x02, 0x02, 0x02, 0x00, 0x02, 0x05, 0x05, 0x00, 0x03, 0x07, 0x01, 0x01
        /*0010*/ 	.byte	0x02, 0x03, 0x01, 0x00, 0x02, 0x06, 0x01, 0x00, 0x04, 0x0b, 0x08, 0x00, 0x09, 0x00, 0x00, 0x00
        /*0020*/ 	.byte	0x00, 0x00, 0x00, 0x00


//--------------------- .nv.info._ZN7cutlass13device_kernelINS_4gemm6kernel13GemmUniversalIN4cute5tupleIJiiiiEEENS1_10collective13CollectiveMmaINS1_35MainloopSm100TmaUmmaWarpSpecializedILi4ELi2ELi4ENS5_IJNS4_1CILi2EEENSA_ILi1EEESC_EEEEENS5_IJNSA_ILi256EEENSA_ILi112EEESF_EEENS_12float_e4m3_tENS5_IJlSC_lEEESI_SJ_NS4_8TiledMMAINS4_8MMA_AtomIJNS4_10MMA_TraitsINS4_25SM100_MMA_F8F6F4_2x1SM_SSEJSI_SI_fSF_SG_NS4_17integral_constantINS4_4UMMA5MajorELSQ_0EEESR_NSO_INSP_7ScaleInELSS_0EEEST_EEEEEENS4_6LayoutINS5_IJSC_SC_SC_EEENS5_IJNSA_ILi0EEESY_SY_EEEEENS5_IJNS4_10UnderscoreES11_S11_EEEEENS4_18SM100_TMA_2SM_LOADENS4_14ComposedLayoutINS4_7SwizzleILi3ELi4ELi3EEENS4_18smem_ptr_flag_bitsILi8EEENSW_INS5_IJNSA_ILi8EEENSA_ILi128EEEEEENS5_IJS1B_SC_EEEEEEEvNS4_8identityES14_S1F_vS1G_EENS_8epilogue10collective18CollectiveEpilogueINS1I_23Sm100TmaWarpSpecializedILi1ELi1ELi112ELb0ELb0EEEJNS5_IJS1B_SG_SF_EEENS5_IJNSW_IS1B_SC_EENSW_ISG_SC_EEEEESI_SJ_SI_SJ_NS1I_6fusion15FusionCallbacksIS1M_NS1R_17LinearCombinationISI_fSI_fLNS_15FloatRoundStyleE2EEES1N_S1Q_JEEENS4_5SM1004TMEM4LOAD26SM100_TMEM_LOAD_32dp32b16xENS4_13SM90_TMA_LOADENS15_INS16_ILi0ELi4ELi3EEES19_NSW_INS5_IJS1A_NSA_ILi16EEEEEENS5_IJS23_SC_EEEEEEENS4_39AutoVectorizingCopyWithAssumedAlignmentILi128EEENS4_14SM90_TMA_STOREES27_S29_S29_EEEvvEEEEvNT_6ParamsE --------------------------
	.section	.nv.info._ZN7cutlass13device_kernelINS_4gemm6kernel13GemmUniversalIN4cute5tupleIJiiiiEEENS1_10collective13CollectiveMmaINS1_35MainloopSm100TmaUmmaWarpSpecializedILi4ELi2ELi4ENS5_IJNS4_1CILi2EEENSA_ILi1EEESC_EEEEENS5_IJNSA_ILi256EEENSA_ILi112EEESF_EEENS_12float_e4m3_tENS5_IJlSC_lEEESI_SJ_NS4_8TiledMMAINS4_8MMA_AtomIJNS4_10MMA_TraitsINS4_25SM100_MMA_F8F6F4_2x1SM_SSEJSI_SI_fSF_SG_NS4_17integral_constantINS4_4UMMA5MajorELSQ_0EEESR_NSO_INSP_7ScaleInELSS_0EEEST_EEEEEENS4_6LayoutINS5_IJSC_SC_SC_EEENS5_IJNSA_ILi0EEESY_SY_EEEEENS5_IJNS4_10UnderscoreES11_S11_EEEEENS4_18SM100_TMA_2SM_LOADENS4_14ComposedLayoutINS4_7SwizzleILi3ELi4ELi3EEENS4_18smem_ptr_flag_bitsILi8EEENSW_INS5_IJNSA_ILi8EEENSA_ILi128EEEEEENS5_IJS1B_SC_EEEEEEEvNS4_8identityES14_S1F_vS1G_EENS_8epilogue10collective18CollectiveEpilogueINS1I_23Sm100TmaWarpSpecializedILi1ELi1ELi112ELb0ELb0EEEJNS5_IJS1B_SG_SF_EEENS5_IJNSW_IS1B_SC_EENSW_ISG_SC_EEEEESI_SJ_SI_SJ_NS1I_6fusion15FusionCallbacksIS1M_NS1R_17LinearCombinationISI_fSI_fLNS_15FloatRoundStyleE2EEES1N_S1Q_JEEENS4_5SM1004TMEM4LOAD26SM100_TMEM_LOAD_32dp32b16xENS4_13SM90_TMA_LOADENS15_INS16_ILi0ELi4ELi3EEES19_NSW_INS5_IJS1A_NSA_ILi16EEEEEENS5_IJS23_SC_EEEEEEENS4_39AutoVectorizingCopyWithAssumedAlignmentILi128EEENS4_14SM90_TMA_STOREES27_S29_S29_EEEvvEEEEvNT_6ParamsE,"",@"SHT_CUDA_INFO"
	.sectionflags	@""
	.align	4


	//----- nvinfo : EIATTR_CUDA_API_VERSION
	.align		4
        /*0000*/ 	.byte	0x04, 0x37
        /*0002*/ 	.short	(.L_28 - .L_27)
.L_27:
        /*0004*/ 	.word	0x00000082


	//----- nvinfo : EIATTR_KPARAM_INFO
	.align		4
.L_28:
        /*0008*/ 	.byte	0x04, 0x17
        /*000a*/ 	.short	(.L_30 - .L_29)
.L_29:
        /*000c*/ 	.word	0x00000000
        /*0010*/ 	.short	0x0000
        /*0012*/ 	.short	0x0000
        /*0014*/ 	.byte	0x00, 0xf0, 0x01, 0x20


	//----- nvinfo : EIATTR_AT_ENTRY_FRAGMENTS
	.align		4
.L_30:
        /*0018*/ 	.byte	0x04, 0x4f
        /*001a*/ 	.short	(.L_32 - .L_31)


	//   ....[0]....
.L_31:
        /*001c*/ 	.word	0x00000007


	//----- nvinfo : EIATTR_RESERVED_SMEM_USED
	.align		4
.L_32:
        /*0020*/ 	.byte	0x01, 0x41
	.zero		2


	//----- nvinfo : EIATTR_SPARSE_MMA_MASK
	.align		4
        /*0024*/ 	.byte	0x03, 0x50
        /*0026*/ 	.short	0x0000


	//----- nvinfo : EIATTR_TCGEN05_2CTA_USED
	.align		4
        /*0028*/ 	.byte	0x01, 0x52
	.zero		2


	//----- nvinfo : EIATTR_MAXREG_COUNT
	.align		4
        /*002c*/ 	.byte	0x03, 0x1b
        /*002e*/ 	.short	0x00ff


	//----- nvinfo : EIATTR_NUM_BARRIERS
	.align		4
        /*0030*/ 	.byte	0x02, 0x4c
        /*0032*/ 	.byte	0x07
	.zero		1


	//----- nvinfo : EIATTR_EXTERNS
	.align		4
        /*0034*/ 	.byte	0x04, 0x0f
        /*0036*/ 	.short	(.L_34 - .L_33)


	//   ....[0]....
	.align		4
.L_33:
        /*0038*/ 	.word	index@(__assertfail)


	//----- nvinfo : EIATTR_MERCURY_ISA_VERSION
	.align		4
.L_34:
        /*003c*/ 	.byte	0x03, 0x5f
        /*003e*/ 	.short	0x0101


	//----- nvinfo : EIATTR_INT_WARP_WIDE_INSTR_OFFSETS
	.align		4
        /*0040*/ 	.byte	0x04, 0x31
        /*0042*/ 	.short	(.L_36 - .L_35)


	//   ....[0]....
.L_35:
        /*0044*/ 	.word	0x00000cc0


	//   ....[1]....
        /*0048*/ 	.word	0x00000d60


	//   ....[2]....
        /*004c*/ 	.word	0x00004480


	//   ....[3]....
        /*0050*/ 	.word	0x000044a0


	//   ....[4]....
        /*0054*/ 	.word	0x000044d0


	//   ....[5]....
        /*0058*/ 	.word	0x000050d0


	//   ....[6]....
        /*005c*/ 	.word	0x00005170


	//   ....[7]....
        /*0060*/ 	.word	0x000051d0


	//   ....[8]....
        /*0064*/ 	.word	0x00005230


	//   ....[9]....
        /*0068*/ 	.word	0x00005290


	//   ....[10]....
        /*006c*/ 	.word	0x000052d0


	//   ....[11]....
        /*0070*/ 	.word	0x00005370


	//   ....[12]....
        /*0074*/ 	.word	0x00005390


	//----- nvinfo : EIATTR_COOP_GROUP_MASK_REGIDS
	.align		4
.L_36:
        /*0078*/ 	.byte	0x04, 0x29
        /*007a*/ 	.short	(.L_38 - .L_37)


	//   ....[0]....
.L_37:
        /*007c*/ 	.word	0xffffffff


	//   ....[1]....
        /*0080*/ 	.word	0xffffffff


	//   ....[2]....
        /*0084*/ 	.word	0xffffffff


	//   ....[3]....
        /*0088*/ 	.word	0xffffffff


	//   ....[4]....
        /*008c*/ 	.word	0xffffffff


	//   ....[5]....
        /*0090*/ 	.word	0xffffffff


	//   ....[6]....
        /*0094*/ 	.word	0xffffffff


	//   ....[7]....
        /*0098*/ 	.word	0xffffffff


	//   ....[8]....
        /*009c*/ 	.word	0xffffffff


	//   ....[9]....
        /*00a0*/ 	.word	0xffffffff


	//   ....[10]....
        /*00a4*/ 	.word	0xffffffff


	//   ....[11]....
        /*00a8*/ 	.word	0xffffffff


	//   ....[12]....
        /*00ac*/ 	.word	0xffffffff


	//   ....[13]....
        /*00b0*/ 	.word	0xffffffff


	//----- nvinfo : EIATTR_COOP_GROUP_INSTR_OFFSETS
	.align		4
.L_38:
        /*00b4*/ 	.byte	0x04, 0x28
        /*00b6*/ 	.short	(.L_40 - .L_39)


	//   ....[0]....
.L_39:
        /*00b8*/ 	.word	0x000000b0


	//   ....[1]....
        /*00bc*/ 	.word	0x00000510


	//   ....[2]....
        /*00c0*/ 	.word	0x00000690


	//   ....[3]....
        /*00c4*/ 	.word	0x000007c0


	//   ....[4]....
        /*00c8*/ 	.word	0x000008b0


	//   ....[5]....
        /*00cc*/ 	.word	0x00000a10


	//   ....[6]....
        /*00d0*/ 	.word	0x00000ba0


	//   ....[7]....
        /*00d4*/ 	.word	0x00000de0


	//   ....[8]....
        /*00d8*/ 	.word	0x000021d0


	//   ....[9]....
        /*00dc*/ 	.word	0x000030a0


	//   ....[10]....
        /*00e0*/ 	.word	0x00003570


	//   ....[11]....
        /*00e4*/ 	.word	0x000035a0


	//   ....[12]....
        /*00e8*/ 	.word	0x00004380


	//   ....[13]....
        /*00ec*/ 	.word	0x00004590


	//----- nvinfo : EIATTR_VRC_CTA_INIT_COUNT
	.align		4
.L_40:
        /*00f0*/ 	.byte	0x02, 0x4a
        /*00f2*/ 	.byte	0x80
	.zero		1


	//----- nvinfo : EIATTR_SYSCALL_OFFSETS
	.align		4
        /*00f4*/ 	.byte	0x04, 0x46
        /*00f6*/ 	.short	(.L_42 - .L_41)


	//   ....[0]....
.L_41:
        /*00f8*/ 	.word	0x000066e0


	//   ....[1]....
        /*00fc*/ 	.word	0x00006850


	//   ....[2]....
        /*0100*/ 	.word	0x000069c0


	//   ....[3]....
        /*0104*/ 	.word	0x00006b30


	//   ....[4]....
        /*0108*/ 	.word	0x00006ca0


	//   ....[5]....
        /*010c*/ 	.word	0x00006e10


	//   ....[6]....
        /*0110*/ 	.word	0x00006f80


	//----- nvinfo : EIATTR_MBARRIER_INSTR_OFFSETS
	.align		4
.L_42:
        /*0114*/ 	.byte	0x04, 0x39
        /*0116*/ 	.short	(.L_44 - .L_43)


	//   ....[0]....
.L_43:
        /*0118*/ 	.word	0x00000600
        /*011c*/ 	.word	0x000000ff
        /*0120*/ 	.word	0x00000000
        /*0124*/ 	.short	0x0100
        /*0126*/ 	.byte	0x04
	.zero		1


	//   ....[1]....
        /*0128*/ 	.word	0x00000610
        /*012c*/ 	.word	0x000000ff
        /*0130*/ 	.word	0x00000020
        /*0134*/ 	.short	0x0100
        /*0136*/ 	.byte	0x04
	.zero		1


	//   ....[2]....
        /*0138*/ 	.word	0x00000620
        /*013c*/ 	.word	0x000000ff
        /*0140*/ 	.word	0x00000008
        /*0144*/ 	.short	0x0100
        /*0146*/ 	.byte	0x04
	.zero		1


	//   ....[3]....
        /*0148*/ 	.word	0x00000630
        /*014c*/ 	.word	0x000000ff
        /*0150*/ 	.word	0x00000028
        /*0154*/ 	.short	0x0100
        /*0156*/ 	.byte	0x04
	.zero		1


	//   ....[4]....
        /*0158*/ 	.word	0x00000640
        /*015c*/ 	.word	0x000000ff
        /*0160*/ 	.word	0x00000010
        /*0164*/ 	.short	0x0100
        /*0166*/ 	.byte	0x04
	.zero		1


	//   ....[5]....
        /*0168*/ 	.word	0x00000650
        /*016c*/ 	.word	0x000000ff
        /*0170*/ 	.word	0x00000030
        /*0174*/ 	.short	0x0100
        /*0176*/ 	.byte	0x04
	.zero		1


	//   ....[6]....
        /*0178*/ 	.word	0x00000660
        /*017c*/ 	.word	0x000000ff
        /*0180*/ 	.word	0x00000018
        /*0184*/ 	.short	0x0100
        /*0186*/ 	.byte	0x04
	.zero		1


	//   ....[7]....
        /*0188*/ 	.word	0x00000670
        /*018c*/ 	.word	0x000000ff
        /*0190*/ 	.word	0x00000038
        /*0194*/ 	.short	0x0100
        /*0196*/ 	.byte	0x04
	.zero		1


	//   ....[8]....
        /*0198*/ 	.word	0x00000790
        /*019c*/ 	.word	0x000000ff
        /*01a0*/ 	.word	0x00000040
        /*01a4*/ 	.short	0x0100
        /*01a6*/ 	.byte	0x04
	.zero		1


	//   ....[9]....
        /*01a8*/ 	.word	0x000007a0
        /*01ac*/ 	.word	0x000000ff
        /*01b0*/ 	.word	0x00000048
        /*01b4*/ 	.short	0x0100
        /*01b6*/ 	.byte	0x04
	.zero		1


	//   ....[10]....
        /*01b8*/ 	.word	0x00000880
        /*01bc*/ 	.word	0x000000ff
        /*01c0*/ 	.word	0x00000050
        /*01c4*/ 	.short	0x0100
        /*01c6*/ 	.byte	0x04
	.zero		1


	//   ....[11]....
        /*01c8*/ 	.word	0x00000890
        /*01cc*/ 	.word	0x000000ff
        /*01d0*/ 	.word	0x00000058
        /*01d4*/ 	.short	0x0100
        /*01d6*/ 	.byte	0x04
	.zero		1


	//   ....[12]....
        /*01d8*/ 	.word	0x000009c0
        /*01dc*/ 	.word	0x000000ff
        /*01e0*/ 	.word	0x00000060
        /*01e4*/ 	.short	0x0100
        /*01e6*/ 	.byte	0x04
	.zero		1


	//   ....[13]....
        /*01e8*/ 	.word	0x000009d0
        /*01ec*/ 	.word	0x000000ff
        /*01f0*/ 	.word	0x00000070
        /*01f4*/ 	.short	0x0100
        /*01f6*/ 	.byte	0x04
	.zero		1


	//   ....[14]....
        /*01f8*/ 	.word	0x000009e0
        /*01fc*/ 	.word	0x000000ff
        /*0200*/ 	.word	0x00000068
        /*0204*/ 	.short	0x0100
        /*0206*/ 	.byte	0x04
	.zero		1


	//   ....[15]....
        /*0208*/ 	.word	0x000009f0
        /*020c*/ 	.word	0x000000ff
        /*0210*/ 	.word	0x00000078
        /*0214*/ 	.short	0x0100
        /*0216*/ 	.byte	0x04
	.zero		1


	//   ....[16]....
        /*0218*/ 	.word	0x00000b10
        /*021c*/ 	.word	0x000000ff
        /*0220*/ 	.word	0x00000080
        /*0224*/ 	.short	0x0100
        /*0226*/ 	.byte	0x04
	.zero		1


	//   ....[17]....
        /*0228*/ 	.word	0x00000b20
        /*022c*/ 	.word	0x000000ff
        /*0230*/ 	.word	0x000000a0
        /*0234*/ 	.short	0x0100
        /*0236*/ 	.byte	0x04
	.zero		1


	//   ....[18]....
        /*0238*/ 	.word	0x00000b30
        /*023c*/ 	.word	0x000000ff
        /*0240*/ 	.word	0x00000088
        /*0244*/ 	.short	0x0100
        /*0246*/ 	.byte	0x04
	.zero		1


	//   ....[19]....
        /*0248*/ 	.word	0x00000b40
        /*024c*/ 	.word	0x000000ff
        /*0250*/ 	.word	0x000000a8
        /*0254*/ 	.short	0x0100
        /*0256*/ 	.byte	0x04
	.zero		1


	//   ....[20]....
        /*0258*/ 	.word	0x00000b50
        /*025c*/ 	.word	0x000000ff
        /*0260*/ 	.word	0x00000090
        /*0264*/ 	.short	0x0100
        /*0266*/ 	.byte	0x04
	.zero		1


	//   ....[21]....
        /*0268*/ 	.word	0x00000b60
        /*026c*/ 	.word	0x000000ff
        /*0270*/ 	.word	0x000000b0
        /*0274*/ 	.short	0x0100
        /*0276*/ 	.byte	0x04
	.zero		1


	//   ....[22]....
        /*0278*/ 	.word	0x00000b70
        /*027c*/ 	.word	0x000000ff
        /*0280*/ 	.word	0x00000098
        /*0284*/ 	.short	0x0100
        /*0286*/ 	.byte	0x04
	.zero		1


	//   ....[23]....
        /*0288*/ 	.word	0x00000b80
        /*028c*/ 	.word	0x000000ff
        /*0290*/ 	.word	0x000000b8
        /*0294*/ 	.short	0x0100
        /*0296*/ 	.byte	0x04
	.zero		1


	//   ....[24]....
        /*0298*/ 	.word	0x00000c70
        /*029c*/ 	.word	0x000000ff
        /*02a0*/ 	.word	0x000000c0
        /*02a4*/ 	.short	0x0100
        /*02a6*/ 	.byte	0x04
	.zero		1


	//   ....[25]....
        /*02a8*/ 	.word	0x00000c80
        /*02ac*/ 	.word	0x000000ff
        /*02b0*/ 	.word	0x000000d0
        /*02b4*/ 	.short	0x0100
        /*02b6*/ 	.byte	0x04
	.zero		1


	//   ....[26]....
        /*02b8*/ 	.word	0x00000c90
        /*02bc*/ 	.word	0x000000ff
        /*02c0*/ 	.word	0x000000c8
        /*02c4*/ 	.short	0x0100
        /*02c6*/ 	.byte	0x04
	.zero		1


	//   ....[27]....
        /*02c8*/ 	.word	0x00000ca0
        /*02cc*/ 	.word	0x000000ff
        /*02d0*/ 	.word	0x000000d8
        /*02d4*/ 	.short	0x0100
        /*02d6*/ 	.byte	0x04
	.zero		1


	//   ....[28]....
        /*02d8*/ 	.word	0x00000da0
        /*02dc*/ 	.word	0x000000ff
        /*02e0*/ 	.word	0x000000e0
        /*02e4*/ 	.short	0x0100
        /*02e6*/ 	.byte	0x04
	.zero		1


	//   ....[29]....
        /*02e8*/ 	.word	0x000018a0
        /*02ec*/ 	.word	0x00000003
        /*02f0*/ 	.word	0x000000d0
        /*02f4*/ 	.short	0x010a
        /*02f6*/ 	.byte	0xff
	.zero		1


	//   ....[30]....
        /*02f8*/ 	.word	0x000018d0
        /*02fc*/ 	.word	0x00000003
        /*0300*/ 	.word	0x000000c0
        /*0304*/ 	.short	0x0101
        /*0306*/ 	.byte	0xff
	.zero		1


	//   ....[31]....
        /*0308*/ 	.word	0x000019a0
        /*030c*/ 	.word	0x000000ff
        /*0310*/ 	.word	0x00000020
        /*0314*/ 	.short	0x010a
        /*0316*/ 	.byte	0x06
	.zero		1


	//   ....[32]....
        /*0318*/ 	.word	0x00001a70
        /*031c*/ 	.word	0x000000ff
        /*0320*/ 	.word	0x00000020
        /*0324*/ 	.short	0x010a
        /*0326*/ 	.byte	0x21
	.zero		1


	//   ....[33]....
        /*0328*/ 	.word	0x00001c20
        /*032c*/ 	.word	0x000000ff
        /*0330*/ 	.word	0x00000020
        /*0334*/ 	.short	0x010a
        /*0336*/ 	.byte	0x07
	.zero		1


	//   ....[34]....
        /*0338*/ 	.word	0x00001de0
        /*033c*/ 	.word	0x000000ff
        /*0340*/ 	.word	0x00000058
        /*0344*/ 	.short	0x0101
        /*0346*/ 	.byte	0x04
	.zero		1


	//   ....[35]....
        /*0348*/ 	.word	0x00001e00
        /*034c*/ 	.word	0x000000ff
        /*0350*/ 	.word	0x00000020
        /*0354*/ 	.short	0x010a
        /*0356*/ 	.byte	0x06
	.zero		1


	//   ....[36]....
        /*0358*/ 	.word	0x00001e80
        /*035c*/ 	.word	0x000000ff
        /*0360*/ 	.word	0x00000020
        /*0364*/ 	.short	0x010a
        /*0366*/ 	.byte	0x21
	.zero		1


	//   ....[37]....
        /*0368*/ 	.word	0x00002010
        /*036c*/ 	.word	0x000000ff
        /*0370*/ 	.word	0x00000020
        /*0374*/ 	.short	0x010a
        /*0376*/ 	.byte	0x07
	.zero		1


	//   ....[38]....
        /*0378*/ 	.word	0x00002200
        /*037c*/ 	.word	0x00000003
        /*0380*/ 	.word	0x00000060
        /*0384*/ 	.short	0x010a
        /*0386*/ 	.byte	0xff
	.zero		1


	//   ....[39]....
        /*0388*/ 	.word	0x00002350
        /*038c*/ 	.word	0x00000000
        /*0390*/ 	.word	0x00000000
        /*0394*/ 	.short	0x0101
        /*0396*/ 	.byte	0xff
	.zero		1


	//   ....[40]....
        /*0398*/ 	.word	0x00002910
        /*039c*/ 	.word	0x000000ff
        /*03a0*/ 	.word	0x00000000
        /*03a4*/ 	.short	0x010a
        /*03a6*/ 	.byte	0x04
	.zero		1


	//   ....[41]....
        /*03a8*/ 	.word	0x000029a0
        /*03ac*/ 	.word	0x000000ff
        /*03b0*/ 	.word	0x00000000
        /*03b4*/ 	.short	0x010a
        /*03b6*/ 	.byte	0x05
	.zero		1


	//   ....[42]....
        /*03b8*/ 	.word	0x00002a30
        /*03bc*/ 	.word	0x000000ff
        /*03c0*/ 	.word	0x00000000
        /*03c4*/ 	.short	0x010a
        /*03c6*/ 	.byte	0x05
	.zero		1


	//   ....[43]....
        /*03c8*/ 	.word	0x00002ad0
        /*03cc*/ 	.word	0x00000000
        /*03d0*/ 	.word	0x00000000
        /*03d4*/ 	.short	0x010a
        /*03d6*/ 	.byte	0xff
	.zero		1


	//   ....[44]....
        /*03d8*/ 	.word	0x00002c00
        /*03dc*/ 	.word	0x00000000
        /*03e0*/ 	.word	0x000000c0
        /*03e4*/ 	.short	0x010a
        /*03e6*/ 	.byte	0xff
	.zero		1


	//   ....[45]....
        /*03e8*/ 	.word	0x00002c70
        /*03ec*/ 	.word	0x00000004
        /*03f0*/ 	.word	0x00000000
        /*03f4*/ 	.short	0x0101
        /*03f6*/ 	.byte	0xff
	.zero		1


	//   ....[46]....
        /*03f8*/ 	.word	0x00002c90
        /*03fc*/ 	.word	0x000000ff
        /*0400*/ 	.word	0x00000070
        /*0404*/ 	.short	0x010a
        /*0406*/ 	.byte	0x04
	.zero		1


	//   ....[47]....
        /*0408*/ 	.word	0x00002db0
        /*040c*/ 	.word	0x00000000
        /*0410*/ 	.word	0x00000060
        /*0414*/ 	.short	0x010a
        /*0416*/ 	.byte	0xff
	.zero		1


	//   ....[48]....
        /*0418*/ 	.word	0x00002eb0
        /*041c*/ 	.word	0x00000000
        /*0420*/ 	.word	0x00000000
        /*0424*/ 	.short	0x0101
        /*0426*/ 	.byte	0xff
	.zero		1


	//   ....[49]....
        /*0428*/ 	.word	0x00002f40
        /*042c*/ 	.word	0x000000ff
        /*0430*/ 	.word	0x00000070
        /*0434*/ 	.short	0x0106
        /*0436*/ 	.byte	0x04
	.zero		1


	//   ....[50]....
        /*0438*/ 	.word	0x00002f60
        /*043c*/ 	.word	0x000000ff
        /*0440*/ 	.word	0x00000070
        /*0444*/ 	.short	0x010a
        /*0446*/ 	.byte	0x04
	.zero		1


	//   ....[51]....
        /*0448*/ 	.word	0x00002ff0
        /*044c*/ 	.word	0x000000ff
        /*0450*/ 	.word	0x00000070
        /*0454*/ 	.short	0x0106
        /*0456*/ 	.byte	0x07
	.zero		1


	//   ....[52]....
        /*0458*/ 	.word	0x00003030
        /*045c*/ 	.word	0x00000000
        /*0460*/ 	.word	0x00000070
        /*0464*/ 	.short	0x010a
        /*0466*/ 	.byte	0xff
	.zero		1


	//   ....[53]....
        /*0468*/ 	.word	0x00003270
        /*046c*/ 	.word	0x000000ff
        /*0470*/ 	.word	0x00000008
        /*0474*/ 	.short	0x010a
        /*0476*/ 	.byte	0x06
	.zero		1


	//   ....[54]....
        /*0478*/ 	.word	0x00003290
        /*047c*/ 	.word	0x000000ff
        /*0480*/ 	.word	0x00000008
        /*0484*/ 	.short	0x010a
        /*0486*/ 	.byte	0x06
	.zero		1


	//   ....[55]....
        /*0488*/ 	.word	0x00003420
        /*048c*/ 	.word	0x000000ff
        /*0490*/ 	.word	0x00000008
        /*0494*/ 	.short	0x010a
        /*0496*/ 	.byte	0x06
	.zero		1


	//   ....[56]....
        /*0498*/ 	.word	0x00003440
        /*049c*/ 	.word	0x000000ff
        /*04a0*/ 	.word	0x00000008
        /*04a4*/ 	.short	0x010a
        /*04a6*/ 	.byte	0x06
	.zero		1


	//   ....[57]....
        /*04a8*/ 	.word	0x00003500
        /*04ac*/ 	.word	0x000000ff
        /*04b0*/ 	.word	0x00000000
        /*04b4*/ 	.short	0x0101
        /*04b6*/ 	.byte	0x04
	.zero		1


	//   ....[58]....
        /*04b8*/ 	.word	0x000038c0
        /*04bc*/ 	.word	0x00000000
        /*04c0*/ 	.word	0x00000060
        /*04c4*/ 	.short	0x010a
        /*04c6*/ 	.byte	0xff
	.zero		1


	//   ....[59]....
        /*04c8*/ 	.word	0x00003980
        /*04cc*/ 	.word	0x00000000
        /*04d0*/ 	.word	0x00000000
        /*04d4*/ 	.short	0x0101
        /*04d6*/ 	.byte	0xff
	.zero		1


	//   ....[60]....
        /*04d8*/ 	.word	0x00003a40
        /*04dc*/ 	.word	0x000000ff
        /*04e0*/ 	.word	0x00000000
        /*04e4*/ 	.short	0x010a
        /*04e6*/ 	.byte	0x05
	.zero		1


	//   ....[61]....
        /*04e8*/ 	.word	0x00003a50
        /*04ec*/ 	.word	0x000000ff
        /*04f0*/ 	.word	0x000000a0
        /*04f4*/ 	.short	0x010a
        /*04f6*/ 	.byte	0x2f
	.zero		1


	//   ....[62]....
        /*04f8*/ 	.word	0x00003b00
        /*04fc*/ 	.word	0x000000ff
        /*0500*/ 	.word	0x00000000
        /*0504*/ 	.short	0x010a
        /*0506*/ 	.byte	0x07
	.zero		1


	//   ....[63]....
        /*0508*/ 	.word	0x00003c30
        /*050c*/ 	.word	0x000000ff
        /*0510*/ 	.word	0x00000000
        /*0514*/ 	.short	0x010a
        /*0516*/ 	.byte	0x06
	.zero		1


	//   ....[64]....
        /*0518*/ 	.word	0x00004070
        /*051c*/ 	.word	0x000000ff
        /*0520*/ 	.word	0x00000000
        /*0524*/ 	.short	0x010a
        /*0526*/ 	.byte	0x04
	.zero		1


	//   ....[65]....
        /*0528*/ 	.word	0x00004100
        /*052c*/ 	.word	0x000000ff
        /*0530*/ 	.word	0x00000000
        /*0534*/ 	.short	0x010a
        /*0536*/ 	.byte	0x05
	.zero		1


	//   ....[66]....
        /*0538*/ 	.word	0x00004190
        /*053c*/ 	.word	0x000000ff
        /*0540*/ 	.word	0x00000000
        /*0544*/ 	.short	0x010a
        /*0546*/ 	.byte	0x05
	.zero		1


	//   ....[67]....
        /*0548*/ 	.word	0x00004230
        /*054c*/ 	.word	0x00000000
        /*0550*/ 	.word	0x00000000
        /*0554*/ 	.short	0x010a
        /*0556*/ 	.byte	0xff
	.zero		1


	//   ....[68]....
        /*0558*/ 	.word	0x00004270
        /*055c*/ 	.word	0x00000000
        /*0560*/ 	.word	0x00000000
        /*0564*/ 	.short	0x010a
        /*0566*/ 	.byte	0xff
	.zero		1


	//   ....[69]....
        /*0568*/ 	.word	0x000042e0
        /*056c*/ 	.word	0x000000ff
        /*0570*/ 	.word	0x00000000
        /*0574*/ 	.short	0x0101
        /*0576*/ 	.byte	0x04
	.zero		1


	//   ....[70]....
        /*0578*/ 	.word	0x00004320
        /*057c*/ 	.word	0x000000ff
        /*0580*/ 	.word	0x000000e0
        /*0584*/ 	.short	0x010a
        /*0586*/ 	.byte	0x2b
	.zero		1


	//   ....[71]....
        /*0588*/ 	.word	0x00004370
        /*058c*/ 	.word	0x000000ff
        /*0590*/ 	.word	0x00000000
        /*0594*/ 	.short	0x0101
        /*0596*/ 	.byte	0x04
	.zero		1


	//   ....[72]....
        /*0598*/ 	.word	0x00004820
        /*059c*/ 	.word	0x00000003
        /*05a0*/ 	.word	0x00000060
        /*05a4*/ 	.short	0x010a
        /*05a6*/ 	.byte	0xff
	.zero		1


	//   ....[73]....
        /*05a8*/ 	.word	0x00004990
        /*05ac*/ 	.word	0x00000000
        /*05b0*/ 	.word	0x00000000
        /*05b4*/ 	.short	0x0101
        /*05b6*/ 	.byte	0xff
	.zero		1


	//   ....[74]....
        /*05b8*/ 	.word	0x00004e50
        /*05bc*/ 	.word	0x000000ff
        /*05c0*/ 	.word	0x00000058
        /*05c4*/ 	.short	0x010a
        /*05c6*/ 	.byte	0x15
	.zero		1


	//   ....[75]....
        /*05c8*/ 	.word	0x00004ff0
        /*05cc*/ 	.word	0x000000ff
        /*05d0*/ 	.word	0x00000048
        /*05d4*/ 	.short	0x010a
        /*05d6*/ 	.byte	0x15
	.zero		1


	//   ....[76]....
        /*05d8*/ 	.word	0x000053b0
        /*05dc*/ 	.word	0x000000ff
        /*05e0*/ 	.word	0x00000040
        /*05e4*/ 	.short	0x010b
        /*05e6*/ 	.byte	0x15
	.zero		1


	//   ....[77]....
        /*05e8*/ 	.word	0x000053c0
        /*05ec*/ 	.word	0x000000ff
        /*05f0*/ 	.word	0x00000000
        /*05f4*/ 	.short	0x0101
        /*05f6*/ 	.byte	0x27
	.zero		1


	//   ....[78]....
        /*05f8*/ 	.word	0x00005400
        /*05fc*/ 	.word	0x00000000
        /*0600*/ 	.word	0x00000048
        /*0604*/ 	.short	0x010a
        /*0606*/ 	.byte	0xff
	.zero		1


	//   ....[79]....
        /*0608*/ 	.word	0x00005660
        /*060c*/ 	.word	0x000000ff
        /*0610*/ 	.word	0x00000060
        /*0614*/ 	.short	0x010a
        /*0616*/ 	.byte	0x04
	.zero		1


	//   ....[80]....
        /*0618*/ 	.word	0x00005720
        /*061c*/ 	.word	0x000000ff
        /*0620*/ 	.word	0x00000000
        /*0624*/ 	.short	0x0101
        /*0626*/ 	.byte	0x04
	.zero		1


	//   ....[81]....
        /*0628*/ 	.word	0x000061c0
        /*062c*/ 	.word	0x000000ff
        /*0630*/ 	.word	0x00000040
        /*0634*/ 	.short	0x010a
        /*0636*/ 	.byte	0x2f
	.zero		1


	//   ....[82]....
        /*0638*/ 	.word	0x000061e0
        /*063c*/ 	.word	0x000000ff
        /*0640*/ 	.word	0x00000080
        /*0644*/ 	.short	0x010a
        /*0646*/ 	.byte	0x30
	.zero		1


	//   ....[83]....
        /*0648*/ 	.word	0x00006280
        /*064c*/ 	.word	0x000000ff
        /*0650*/ 	.word	0x00000040
        /*0654*/ 	.short	0x010a
        /*0656*/ 	.byte	0x2f
	.zero		1


	//   ....[84]....
        /*0658*/ 	.word	0x00006550
        /*065c*/ 	.word	0x000000ff
        /*0660*/ 	.word	0x00000000
        /*0664*/ 	.short	0x0101
        /*0666*/ 	.byte	0x04
	.zero		1


	//   ....[85]....
        /*0668*/ 	.word	0x000065c0
        /*066c*/ 	.word	0x000000ff
        /*0670*/ 	.word	0x00000080
        /*0674*/ 	.short	0x010a
        /*0676*/ 	.byte	0x30
	.zero		1


	//   ....[86]....
        /*0678*/ 	.word	0x000071e0
        /*067c*/ 	.word	0x000000ff
        /*0680*/ 	.word	0x00000000
        /*0684*/ 	.short	0x0101
        /*0686*/ 	.byte	0x04
	.zero		1


	//   ....[87]....
        /*0688*/ 	.word	0x000090e0
        /*068c*/ 	.word	0x00000003
        /*0690*/ 	.word	0x000000d0
        /*0694*/ 	.short	0x010a
        /*0696*/ 	.byte	0xff
	.zero		1


	//   ....[88]....
        /*0698*/ 	.word	0x00009140
        /*069c*/ 	.word	0x00000000
        /*06a0*/ 	.word	0x00000020
        /*06a4*/ 	.short	0x010a
        /*06a6*/ 	.byte	0xff
	.zero		1


	//   ....[89]....
        /*06a8*/ 	.word	0x000091a0
        /*06ac*/ 	.word	0x00000000
        /*06b0*/ 	.word	0x00000020
        /*06b4*/ 	.short	0x010a
        /*06b6*/ 	.byte	0xff
	.zero		1


	//   ....[90]....
        /*06b8*/ 	.word	0x000091f0
        /*06bc*/ 	.word	0x00000003
        /*06c0*/ 	.word	0x00000060
        /*06c4*/ 	.short	0x010a
        /*06c6*/ 	.byte	0xff
	.zero		1


	//   ....[91]....
        /*06c8*/ 	.word	0x00009250
        /*06cc*/ 	.word	0x00000000
        /*06d0*/ 	.word	0x00000000
        /*06d4*/ 	.short	0x010a
        /*06d6*/ 	.byte	0xff
	.zero		1


	//   ....[92]....
        /*06d8*/ 	.word	0x000092b0
        /*06dc*/ 	.word	0x00000000
        /*06e0*/ 	.word	0x00000000
        /*06e4*/ 	.short	0x010a
        /*06e6*/ 	.byte	0xff
	.zero		1


	//   ....[93]....
        /*06e8*/ 	.word	0x00009310
        /*06ec*/ 	.word	0x00000000
        /*06f0*/ 	.word	0x00000000
        /*06f4*/ 	.short	0x010a
        /*06f6*/ 	.byte	0xff
	.zero		1


	//   ....[94]....
        /*06f8*/ 	.word	0x00009360
        /*06fc*/ 	.word	0x00000000
        /*0700*/ 	.word	0x000000c0
        /*0704*/ 	.short	0x010a
        /*0706*/ 	.byte	0xff
	.zero		1


	//   ....[95]....
        /*0708*/ 	.word	0x000093c0
        /*070c*/ 	.word	0x00000000
        /*0710*/ 	.word	0x00000070
        /*0714*/ 	.short	0x010a
        /*0716*/ 	.byte	0xff
	.zero		1


	//   ....[96]....
        /*0718*/ 	.word	0x00009410
        /*071c*/ 	.word	0x00000000
        /*0720*/ 	.word	0x00000060
        /*0724*/ 	.short	0x010a
        /*0726*/ 	.byte	0xff
	.zero		1


	//   ....[97]....
        /*0728*/ 	.word	0x00009470
        /*072c*/ 	.word	0x00000000
        /*0730*/ 	.word	0x00000070
        /*0734*/ 	.short	0x010a
        /*0736*/ 	.byte	0xff
	.zero		1


	//   ....[98]....
        /*0738*/ 	.word	0x000094d0
        /*073c*/ 	.word	0x00000005
        /*0740*/ 	.word	0x00000008
        /*0744*/ 	.short	0x010a
        /*0746*/ 	.byte	0xff
	.zero		1


	//   ....[99]....
        /*0748*/ 	.word	0x000095c0
        /*074c*/ 	.word	0x00000003
        /*0750*/ 	.word	0x00000008
        /*0754*/ 	.short	0x010a
        /*0756*/ 	.byte	0xff
	.zero		1


	//   ....[100]....
        /*0758*/ 	.word	0x00009610
        /*075c*/ 	.word	0x00000000
        /*0760*/ 	.word	0x00000060
        /*0764*/ 	.short	0x010a
        /*0766*/ 	.byte	0xff
	.zero		1


	//   ....[101]....
        /*0768*/ 	.word	0x00009670
        /*076c*/ 	.word	0x00000000
        /*0770*/ 	.word	0x000000a0
        /*0774*/ 	.short	0x010a
        /*0776*/ 	.byte	0xff
	.zero		1


	//   ....[102]....
        /*0778*/ 	.word	0x000096d0
        /*077c*/ 	.word	0x00000000
        /*0780*/ 	.word	0x00000000
        /*0784*/ 	.short	0x010a
        /*0786*/ 	.byte	0xff
	.zero		1


	//   ....[103]....
        /*0788*/ 	.word	0x00009730
        /*078c*/ 	.word	0x00000000
        /*0790*/ 	.word	0x00000000
        /*0794*/ 	.short	0x010a
        /*0796*/ 	.byte	0xff
	.zero		1


	//   ....[104]....
        /*0798*/ 	.word	0x00009790
        /*079c*/ 	.word	0x00000000
        /*07a0*/ 	.word	0x00000000
        /*07a4*/ 	.short	0x010a
        /*07a6*/ 	.byte	0xff
	.zero		1


	//   ....[105]....
        /*07a8*/ 	.word	0x000097f0
        /*07ac*/ 	.word	0x00000000
        /*07b0*/ 	.word	0x00000000
        /*07b4*/ 	.short	0x010a
        /*07b6*/ 	.byte	0xff
	.zero		1


	//   ....[106]....
        /*07b8*/ 	.word	0x00009850
        /*07bc*/ 	.word	0x00000000
        /*07c0*/ 	.word	0x000000e0
        /*07c4*/ 	.short	0x010a
        /*07c6*/ 	.byte	0xff
	.zero		1


	//   ....[107]....
        /*07c8*/ 	.word	0x000098a0
        /*07cc*/ 	.word	0x00000003
        /*07d0*/ 	.word	0x00000060
        /*07d4*/ 	.short	0x010a
        /*07d6*/ 	.byte	0xff
	.zero		1


	//   ....[108]....
        /*07d8*/ 	.word	0x00009900
        /*07dc*/ 	.word	0x00000000
        /*07e0*/ 	.word	0x00000058
        /*07e4*/ 	.short	0x010a
        /*07e6*/ 	.byte	0xff
	.zero		1


	//   ....[109]....
        /*07e8*/ 	.word	0x00009960
        /*07ec*/ 	.word	0x00000003
        /*07f0*/ 	.word	0x00000048
        /*07f4*/ 	.short	0x010a
        /*07f6*/ 	.byte	0xff
	.zero		1


	//   ....[110]....
        /*07f8*/ 	.word	0x000099c0
        /*07fc*/ 	.word	0x00000000
        /*0800*/ 	.word	0x00000060
        /*0804*/ 	.short	0x010a
        /*0806*/ 	.byte	0xff
	.zero		1


	//   ....[111]....
        /*0808*/ 	.word	0x00009a20
        /*080c*/ 	.word	0x00000003
        /*0810*/ 	.word	0x00000040
        /*0814*/ 	.short	0x010a
        /*0816*/ 	.byte	0xff
	.zero		1


	//   ....[112]....
        /*0818*/ 	.word	0x00009a80
        /*081c*/ 	.word	0x00000003
        /*0820*/ 	.word	0x00000080
        /*0824*/ 	.short	0x010a
        /*0826*/ 	.byte	0xff
	.zero		1


	//----- nvinfo : EIATTR_NUM_MBARRIERS
	.align		4
.L_44:
        /*0828*/ 	.byte	0x03, 0x38
        /*082a*/ 	.short	0x001d


	//----- nvinfo : EIATTR_EXIT_INSTR_OFFSETS
	.align		4
        /*082c*/ 	.byte	0x04, 0x1c
        /*082e*/ 	.short	(.L_46 - .L_45)


	//   ....[0]....
.L_45:
        /*0830*/ 	.word	0x00002b00


	//   ....[1]....
        /*0834*/ 	.word	0x00003000


	//   ....[2]....
        /*0838*/ 	.word	0x00003060


	//   ....[3]....
        /*083c*/ 	.word	0x000045a0


	//   ....[4]....
        /*0840*/ 	.word	0x00005430


	//   ....[5]....
        /*0844*/ 	.word	0x00005470


	//   ....[6]....
        /*0848*/ 	.word	0x000090d0


	//----- nvinfo : EIATTR_MAX_THREADS
	.align		4
.L_46:
        /*084c*/ 	.byte	0x04, 0x05
        /*084e*/ 	.short	(.L_48 - .L_47)
.L_47:
        /*0850*/ 	.word	0x00000100
        /*0854*/ 	.word	0x00000001
        /*0858*/ 	.word	0x00000001


	//----- nvinfo : EIATTR_CRS_STACK_SIZE
	.align		4
.L_48:
        /*085c*/ 	.byte	0x04, 0x1e
        /*085e*/ 	.short	(.L_50 - .L_49)
.L_49:
        /*0860*/ 	.word	0x00000000


	//----- nvinfo : EIATTR_CBANK_PARAM_SIZE
	.align		4
.L_50:
        /*0864*/ 	.byte	0x03, 0x19
        /*0866*/ 	.short	0x0800


	//----- nvinfo : EIATTR_PARAM_CBANK
	.align		4
        /*0868*/ 	.byte	0x04, 0x0a
        /*086a*/ 	.short	(.L_52 - .L_51)
	.align		4
.L_51:
        /*086c*/ 	.word	index@(.nv.constant0._ZN7cutlass13device_kernelINS_4gemm6kernel13GemmUniversalIN4cute5tupleIJiiiiEEENS1_10collective13CollectiveMmaINS1_35MainloopSm100TmaUmmaWarpSpecializedILi4ELi2ELi4ENS5_IJNS4_1CILi2EEENSA_ILi1EEESC_EEEEENS5_IJNSA_ILi256EEENSA_ILi112EEESF_EEENS_12float_e4m3_tENS5_IJlSC_lEEESI_SJ_NS4_8TiledMMAINS4_8MMA_AtomIJNS4_10MMA_TraitsINS4_25SM100_MMA_F8F6F4_2x1SM_SSEJSI_SI_fSF_SG_NS4_17integral_constantINS4_4UMMA5MajorELSQ_0EEESR_NSO_INSP_7ScaleInELSS_0EEEST_EEEEEENS4_6LayoutINS5_IJSC_SC_SC_EEENS5_IJNSA_ILi0EEESY_SY_EEEEENS5_IJNS4_10UnderscoreES11_S11_EEEEENS4_18SM100_TMA_2SM_LOADENS4_14ComposedLayoutINS4_7SwizzleILi3ELi4ELi3EEENS4_18smem_ptr_flag_bitsILi8EEENSW_INS5_IJNSA_ILi8EEENSA_ILi128EEEEEENS5_IJS1B_SC_EEEEEEEvNS4_8identityES14_S1F_vS1G_EENS_8epilogue10collective18CollectiveEpilogueINS1I_23Sm100TmaWarpSpecializedILi1ELi1ELi112ELb0ELb0EEEJNS5_IJS1B_SG_SF_EEENS5_IJNSW_IS1B_SC_EENSW_ISG_SC_EEEEESI_SJ_SI_SJ_NS1I_6fusion15FusionCallbacksIS1M_NS1R_17LinearCombinationISI_fSI_fLNS_15FloatRoundStyleE2EEES1N_S1Q_JEEENS4_5SM1004TMEM4LOAD26SM100_TMEM_LOAD_32dp32b16xENS4_13SM90_TMA_LOADENS15_INS16_ILi0ELi4ELi3EEES19_NSW_INS5_IJS1A_NSA_ILi16EEEEEENS5_IJS23_SC_EEEEEEENS4_39AutoVectorizingCopyWithAssumedAlignmentILi128EEENS4_14SM90_TMA_STOREES27_S29_S29_EEEvvEEEEvNT_6ParamsE)
        /*0870*/ 	.short	0x0380
        /*0872*/ 	.short	0x0800


	//----- nvinfo : EIATTR_SW_WAR
	.align		4
.L_52:
        /*0874*/ 	.byte	0x04, 0x36
        /*0876*/ 	.short	(.L_54 - .L_53)
.L_53:
        /*0878*/ 	.word	0x00000008
.L_54:


//--------------------- .nv.callgraph             --------------------------
	.section	.nv.callgraph,"",@"SHT_CUDA_CALLGRAPH"
	.align	4
	.sectionentsize	8
	.align		4
        /*0000*/ 	.word	0x00000000
	.align		4
        /*0004*/ 	.word	0xffffffff
	.align		4
        /*0008*/ 	.word	index@(_ZN7cutlass13device_kernelINS_4gemm6kernel13GemmUniversalIN4cute5tupleIJiiiiEEENS1_10collective13CollectiveMmaINS1_35MainloopSm100TmaUmmaWarpSpecializedILi4ELi2ELi4ENS5_IJNS4_1CILi2EEENSA_ILi1EEESC_EEEEENS5_IJNSA_ILi256EEENSA_ILi112EEESF_EEENS_12float_e4m3_tENS5_IJlSC_lEEESI_SJ_NS4_8TiledMMAINS4_8MMA_AtomIJNS4_10MMA_TraitsINS4_25SM100_MMA_F8F6F4_2x1SM_SSEJSI_SI_fSF_SG_NS4_17integral_constantINS4_4UMMA5MajorELSQ_0EEESR_NSO_INSP_7ScaleInELSS_0EEEST_EEEEEENS4_6LayoutINS5_IJSC_SC_SC_EEENS5_IJNSA_ILi0EEESY_SY_EEEEENS5_IJNS4_10UnderscoreES11_S11_EEEEENS4_18SM100_TMA_2SM_LOADENS4_14ComposedLayoutINS4_7SwizzleILi3ELi4ELi3EEENS4_18smem_ptr_flag_bitsILi8EEENSW_INS5_IJNSA_ILi8EEENSA_ILi128EEEEEENS5_IJS1B_SC_EEEEEEEvNS4_8identityES14_S1F_vS1G_EENS_8epilogue10collective18CollectiveEpilogueINS1I_23Sm100TmaWarpSpecializedILi1ELi1ELi112ELb0ELb0EEEJNS5_IJS1B_SG_SF_EEENS5_IJNSW_IS1B_SC_EENSW_ISG_SC_EEEEESI_SJ_SI_SJ_NS1I_6fusion15FusionCallbacksIS1M_NS1R_17LinearCombinationISI_fSI_fLNS_15FloatRoundStyleE2EEES1N_S1Q_JEEENS4_5SM1004TMEM4LOAD26SM100_TMEM_LOAD_32dp32b16xENS4_13SM90_TMA_LOADENS15_INS16_ILi0ELi4ELi3EEES19_NSW_INS5_IJS1A_NSA_ILi16EEEEEENS5_IJS23_SC_EEEEEEENS4_39AutoVectorizingCopyWithAssumedAlignmentILi128EEENS4_14SM90_TMA_STOREES27_S29_S29_EEEvvEEEEvNT_6ParamsE)
	.align		4
        /*000c*/ 	.word	index@(__assertfail)
	.align		4
        /*0010*/ 	.word	0x00000000
	.align		4
        /*0014*/ 	.word	0xfffffffe
	.align		4
        /*0018*/ 	.word	0x00000000
	.align		4
        /*001c*/ 	.word	0xfffffffd
	.align		4
        /*0020*/ 	.word	0x00000000
	.align		4
        /*0024*/ 	.word	0xfffffffc


//--------------------- .nv.constant4             --------------------------
	.section	.nv.constant4,"a",@progbits
	.align	8
	.align		8
.nv.constant4:
        /*0000*/ 	.dword	__assertfail
	.align		8
        /*0008*/ 	.dword	__unnamed_1
	.align		8
        /*0010*/ 	.dword	_ZN40_INTERNAL_641ea88d_4_k_cu_79b490cd_262414cuda3std3__45__cpo5beginE
	.align		8
        /*0018*/ 	.dword	_ZN40_INTERNAL_641ea88d_4_k_cu_79b490cd_262414cuda3std3__45__cpo3endE
	.align		8
        /*0020*/ 	.dword	_ZN40_INTERNAL_641ea88d_4_k_cu_79b490cd_262414cuda3std3__45__cpo6cbeginE
	.align		8
        /*0028*/ 	.dword	_ZN40_INTERNAL_641ea88d_4_k_cu_79b490cd_262414cuda3std3__45__cpo4cendE
	.align		8
        /*0030*/ 	.dword	_ZN40_INTERNAL_641ea88d_4_k_cu_79b490cd_262414cuda3std3__442_GLOBAL__N__641ea88d_4_k_cu_79b490cd_262416ignoreE
	.align		8
        /*0038*/ 	.dword	_ZN40_INTERNAL_641ea88d_4_k_cu_79b490cd_262414cuda3std3__419piecewise_constructE
	.align		8
        /*0040*/ 	.dword	_ZN40_INTERNAL_641ea88d_4_k_cu_79b490cd_262414cuda3std3__48in_placeE
	.align		8
        /*0048*/ 	.dword	_ZN40_INTERNAL_641ea88d_4_k_cu_79b490cd_262414cuda3std6ranges3__45__cpo4swapE
	.align		8
        /*0050*/ 	.dword	_ZN40_INTERNAL_641ea88d_4_k_cu_79b490cd_262414cuda3std6ranges3__45__cpo9iter_moveE
	.align		8
        /*0058*/ 	.dword	_ZN40_INTERNAL_641ea88d_4_k_cu_79b490cd_262414cute7productE
	.align		8
        /*0060*/ 	.dword	_ZN40_INTERNAL_641ea88d_4_k_cu_79b490cd_262414cute1_E
	.align		8
        /*0068*/ 	.dword	$str$25
	.align		8
        /*0070*/ 	.dword	$str$26


//--------------------- .text._ZN7cutlass13device_kernelINS_4gemm6kernel13GemmUniversalIN4cute5tupleIJiiiiEEENS1_10collective13CollectiveMmaINS1_35MainloopSm100TmaUmmaWarpSpecializedILi4ELi2ELi4ENS5_IJNS4_1CILi2EEENSA_ILi1EEESC_EEEEENS5_IJNSA_ILi256EEENSA_ILi112EEESF_EEENS_12float_e4m3_tENS5_IJlSC_lEEESI_SJ_NS4_8TiledMMAINS4_8MMA_AtomIJNS4_10MMA_TraitsINS4_25SM100_MMA_F8F6F4_2x1SM_SSEJSI_SI_fSF_SG_NS4_17integral_constantINS4_4UMMA5MajorELSQ_0EEESR_NSO_INSP_7ScaleInELSS_0EEEST_EEEEEENS4_6LayoutINS5_IJSC_SC_SC_EEENS5_IJNSA_ILi0EEESY_SY_EEEEENS5_IJNS4_10UnderscoreES11_S11_EEEEENS4_18SM100_TMA_2SM_LOADENS4_14ComposedLayoutINS4_7SwizzleILi3ELi4ELi3EEENS4_18smem_ptr_flag_bitsILi8EEENSW_INS5_IJNSA_ILi8EEENSA_ILi128EEEEEENS5_IJS1B_SC_EEEEEEEvNS4_8identityES14_S1F_vS1G_EENS_8epilogue10collective18CollectiveEpilogueINS1I_23Sm100TmaWarpSpecializedILi1ELi1ELi112ELb0ELb0EEEJNS5_IJS1B_SG_SF_EEENS5_IJNSW_IS1B_SC_EENSW_ISG_SC_EEEEESI_SJ_SI_SJ_NS1I_6fusion15FusionCallbacksIS1M_NS1R_17LinearCombinationISI_fSI_fLNS_15FloatRoundStyleE2EEES1N_S1Q_JEEENS4_5SM1004TMEM4LOAD26SM100_TMEM_LOAD_32dp32b16xENS4_13SM90_TMA_LOADENS15_INS16_ILi0ELi4ELi3EEES19_NSW_INS5_IJS1A_NSA_ILi16EEEEEENS5_IJS23_SC_EEEEEEENS4_39AutoVectorizingCopyWithAssumedAlignmentILi128EEENS4_14SM90_TMA_STOREES27_S29_S29_EEEvvEEEEvNT_6ParamsE --------------------------
	.section	.text._ZN7cutlass13device_kernelINS_4gemm6kernel13GemmUniversalIN4cute5tupleIJiiiiEEENS1_10collective13CollectiveMmaINS1_35MainloopSm100TmaUmmaWarpSpecializedILi4ELi2ELi4ENS5_IJNS4_1CILi2EEENSA_ILi1EEESC_EEEEENS5_IJNSA_ILi256EEENSA_ILi112EEESF_EEENS_12float_e4m3_tENS5_IJlSC_lEEESI_SJ_NS4_8TiledMMAINS4_8MMA_AtomIJNS4_10MMA_TraitsINS4_25SM100_MMA_F8F6F4_2x1SM_SSEJSI_SI_fSF_SG_NS4_17integral_constantINS4_4UMMA5MajorELSQ_0EEESR_NSO_INSP_7ScaleInELSS_0EEEST_EEEEEENS4_6LayoutINS5_IJSC_SC_SC_EEENS5_IJNSA_ILi0EEESY_SY_EEEEENS5_IJNS4_10UnderscoreES11_S11_EEEEENS4_18SM100_TMA_2SM_LOADENS4_14ComposedLayoutINS4_7SwizzleILi3ELi4ELi3EEENS4_18smem_ptr_flag_bitsILi8EEENSW_INS5_IJNSA_ILi8EEENSA_ILi128EEEEEENS5_IJS1B_SC_EEEEEEEvNS4_8identityES14_S1F_vS1G_EENS_8epilogue10collective18CollectiveEpilogueINS1I_23Sm100TmaWarpSpecializedILi1ELi1ELi112ELb0ELb0EEEJNS5_IJS1B_SG_SF_EEENS5_IJNSW_IS1B_SC_EENSW_ISG_SC_EEEEESI_SJ_SI_SJ_NS1I_6fusion15FusionCallbacksIS1M_NS1R_17LinearCombinationISI_fSI_fLNS_15FloatRoundStyleE2EEES1N_S1Q_JEEENS4_5SM1004TMEM4LOAD26SM100_TMEM_LOAD_32dp32b16xENS4_13SM90_TMA_LOADENS15_INS16_ILi0ELi4ELi3EEES19_NSW_INS5_IJS1A_NSA_ILi16EEEEEENS5_IJS23_SC_EEEEEEENS4_39AutoVectorizingCopyWithAssumedAlignmentILi128EEENS4_14SM90_TMA_STOREES27_S29_S29_EEEvvEEEEvNT_6ParamsE,"ax",@progbits
	.align	128
.text._ZN7cutlass13device_kernelINS_4gemm6kernel13GemmUniversalIN4cute5tupleIJiiiiEEENS1_10collective13CollectiveMmaINS1_35MainloopSm100TmaUmmaWarpSpecializedILi4ELi2ELi4ENS5_IJNS4_1CILi2EEENSA_ILi1EEESC_EEEEENS5_IJNSA_ILi256EEENSA_ILi112EEESF_EEENS_12float_e4m3_tENS5_IJlSC_lEEESI_SJ_NS4_8TiledMMAINS4_8MMA_AtomIJNS4_10MMA_TraitsINS4_25SM100_MMA_F8F6F4_2x1SM_SSEJSI_SI_fSF_SG_NS4_17integral_constantINS4_4UMMA5MajorELSQ_0EEESR_NSO_INSP_7ScaleInELSS_0EEEST_EEEEEENS4_6LayoutINS5_IJSC_SC_SC_EEENS5_IJNSA_ILi0EEESY_SY_EEEEENS5_IJNS4_10UnderscoreES11_S11_EEEEENS4_18SM100_TMA_2SM_LOADENS4_14ComposedLayoutINS4_7SwizzleILi3ELi4ELi3EEENS4_18smem_ptr_flag_bitsILi8EEENSW_INS5_IJNSA_ILi8EEENSA_ILi128EEEEEENS5_IJS1B_SC_EEEEEEEvNS4_8identityES14_S1F_vS1G_EENS_8epilogue10collective18CollectiveEpilogueINS1I_23Sm100TmaWarpSpecializedILi1ELi1ELi112ELb0ELb0EEEJNS5_IJS1B_SG_SF_EEENS5_IJNSW_IS1B_SC_EENSW_ISG_SC_EEEEESI_SJ_SI_SJ_NS1I_6fusion15FusionCallbacksIS1M_NS1R_17LinearCombinationISI_fSI_fLNS_15FloatRoundStyleE2EEES1N_S1Q_JEEENS4_5SM1004TMEM4LOAD26SM100_TMEM_LOAD_32dp32b16xENS4_13SM90_TMA_LOADENS15_INS16_ILi0ELi4ELi3EEES19_NSW_INS5_IJS1A_NSA_ILi16EEEEEENS5_IJS23_SC_EEEEEEENS4_39AutoVectorizingCopyWithAssumedAlignmentILi128EEENS4_14SM90_TMA_STOREES27_S29_S29_EEEvvEEEEvNT_6ParamsE:
        .type           _ZN7cutlass13device_kernelINS_4gemm6kernel13GemmUniversalIN4cute5tupleIJiiiiEEENS1_10collective13CollectiveMmaINS1_35MainloopSm100TmaUmmaWarpSpecializedILi4ELi2ELi4ENS5_IJNS4_1CILi2EEENSA_ILi1EEESC_EEEEENS5_IJNSA_ILi256EEENSA_ILi112EEESF_EEENS_12float_e4m3_tENS5_IJlSC_lEEESI_SJ_NS4_8TiledMMAINS4_8MMA_AtomIJNS4_10MMA_TraitsINS4_25SM100_MMA_F8F6F4_2x1SM_SSEJSI_SI_fSF_SG_NS4_17integral_constantINS4_4UMMA5MajorELSQ_0EEESR_NSO_INSP_7ScaleInELSS_0EEEST_EEEEEENS4_6LayoutINS5_IJSC_SC_SC_EEENS5_IJNSA_ILi0EEESY_SY_EEEEENS5_IJNS4_10UnderscoreES11_S11_EEEEENS4_18SM100_TMA_2SM_LOADENS4_14ComposedLayoutINS4_7SwizzleILi3ELi4ELi3EEENS4_18smem_ptr_flag_bitsILi8EEENSW_INS5_IJNSA_ILi8EEENSA_ILi128EEEEEENS5_IJS1B_SC_EEEEEEEvNS4_8identityES14_S1F_vS1G_EENS_8epilogue10collective18CollectiveEpilogueINS1I_23Sm100TmaWarpSpecializedILi1ELi1ELi112ELb0ELb0EEEJNS5_IJS1B_SG_SF_EEENS5_IJNSW_IS1B_SC_EENSW_ISG_SC_EEEEESI_SJ_SI_SJ_NS1I_6fusion15FusionCallbacksIS1M_NS1R_17LinearCombinationISI_fSI_fLNS_15FloatRoundStyleE2EEES1N_S1Q_JEEENS4_5SM1004TMEM4LOAD26SM100_TMEM_LOAD_32dp32b16xENS4_13SM90_TMA_LOADENS15_INS16_ILi0ELi4ELi3EEES19_NSW_INS5_IJS1A_NSA_ILi16EEEEEENS5_IJS23_SC_EEEEEEENS4_39AutoVectorizingCopyWithAssumedAlignmentILi128EEENS4_14SM90_TMA_STOREES27_S29_S29_EEEvvEEEEvNT_6ParamsE,@function
        .size           _ZN7cutlass13device_kernelINS_4gemm6kernel13GemmUniversalIN4cute5tupleIJiiiiEEENS1_10collective13CollectiveMmaINS1_35MainloopSm100TmaUmmaWarpSpecializedILi4ELi2ELi4ENS5_IJNS4_1CILi2EEENSA_ILi1EEESC_EEEEENS5_IJNSA_ILi256EEENSA_ILi112EEESF_EEENS_12float_e4m3_tENS5_IJlSC_lEEESI_SJ_NS4_8TiledMMAINS4_8MMA_AtomIJNS4_10MMA_TraitsINS4_25SM100_MMA_F8F6F4_2x1SM_SSEJSI_SI_fSF_SG_NS4_17integral_constantINS4_4UMMA5MajorELSQ_0EEESR_NSO_INSP_7ScaleInELSS_0EEEST_EEEEEENS4_6LayoutINS5_IJSC_SC_SC_EEENS5_IJNSA_ILi0EEESY_SY_EEEEENS5_IJNS4_10UnderscoreES11_S11_EEEEENS4_18SM100_TMA_2SM_LOADENS4_14ComposedLayoutINS4_7SwizzleILi3ELi4ELi3EEENS4_18smem_ptr_flag_bitsILi8EEENSW_INS5_IJNSA_ILi8EEENSA_ILi128EEEEEENS5_IJS1B_SC_EEEEEEEvNS4_8identityES14_S1F_vS1G_EENS_8epilogue10collective18CollectiveEpilogueINS1I_23Sm100TmaWarpSpecializedILi1ELi1ELi112ELb0ELb0EEEJNS5_IJS1B_SG_SF_EEENS5_IJNSW_IS1B_SC_EENSW_ISG_SC_EEEEESI_SJ_SI_SJ_NS1I_6fusion15FusionCallbacksIS1M_NS1R_17LinearCombinationISI_fSI_fLNS_15FloatRoundStyleE2EEES1N_S1Q_JEEENS4_5SM1004TMEM4LOAD26SM100_TMEM_LOAD_32dp32b16xENS4_13SM90_TMA_LOADENS15_INS16_ILi0ELi4ELi3EEES19_NSW_INS5_IJS1A_NSA_ILi16EEEEEENS5_IJS23_SC_EEEEEEENS4_39AutoVectorizingCopyWithAssumedAlignmentILi128EEENS4_14SM90_TMA_STOREES27_S29_S29_EEEvvEEEEvNT_6ParamsE,(.L_x_153 - _ZN7cutlass13device_kernelINS_4gemm6kernel13GemmUniversalIN4cute5tupleIJiiiiEEENS1_10collective13CollectiveMmaINS1_35MainloopSm100TmaUmmaWarpSpecializedILi4ELi2ELi4ENS5_IJNS4_1CILi2EEENSA_ILi1EEESC_EEEEENS5_IJNSA_ILi256EEENSA_ILi112EEESF_EEENS_12float_e4m3_tENS5_IJlSC_lEEESI_SJ_NS4_8TiledMMAINS4_8MMA_AtomIJNS4_10MMA_TraitsINS4_25SM100_MMA_F8F6F4_2x1SM_SSEJSI_SI_fSF_SG_NS4_17integral_constantINS4_4UMMA5MajorELSQ_0EEESR_NSO_INSP_7ScaleInELSS_0EEEST_EEEEEENS4_6LayoutINS5_IJSC_SC_SC_EEENS5_IJNSA_ILi0EEESY_SY_EEEEENS5_IJNS4_10UnderscoreES11_S11_EEEEENS4_18SM100_TMA_2SM_LOADENS4_14ComposedLayoutINS4_7SwizzleILi3ELi4ELi3EEENS4_18smem_ptr_flag_bitsILi8EEENSW_INS5_IJNSA_ILi8EEENSA_ILi128EEEEEENS5_IJS1B_SC_EEEEEEEvNS4_8identityES14_S1F_vS1G_EENS_8epilogue10collective18CollectiveEpilogueINS1I_23Sm100TmaWarpSpecializedILi1ELi1ELi112ELb0ELb0EEEJNS5_IJS1B_SG_SF_EEENS5_IJNSW_IS1B_SC_EENSW_ISG_SC_EEEEESI_SJ_SI_SJ_NS1I_6fusion15FusionCallbacksIS1M_NS1R_17LinearCombinationISI_fSI_fLNS_15FloatRoundStyleE2EEES1N_S1Q_JEEENS4_5SM1004TMEM4LOAD26SM100_TMEM_LOAD_32dp32b16xENS4_13SM90_TMA_LOADENS15_INS16_ILi0ELi4ELi3EEES19_NSW_INS5_IJS1A_NSA_ILi16EEEEEENS5_IJS23_SC_EEEEEEENS4_39AutoVectorizingCopyWithAssumedAlignmentILi128EEENS4_14SM90_TMA_STOREES27_S29_S29_EEEvvEEEEvNT_6ParamsE)
        .other          _ZN7cutlass13device_kernelINS_4gemm6kernel13GemmUniversalIN4cute5tupleIJiiiiEEENS1_10collective13CollectiveMmaINS1_35MainloopSm100TmaUmmaWarpSpecializedILi4ELi2ELi4ENS5_IJNS4_1CILi2EEENSA_ILi1EEESC_EEEEENS5_IJNSA_ILi256EEENSA_ILi112EEESF_EEENS_12float_e4m3_tENS5_IJlSC_lEEESI_SJ_NS4_8TiledMMAINS4_8MMA_AtomIJNS4_10MMA_TraitsINS4_25SM100_MMA_F8F6F4_2x1SM_SSEJSI_SI_fSF_SG_NS4_17integral_constantINS4_4UMMA5MajorELSQ_0EEESR_NSO_INSP_7ScaleInELSS_0EEEST_EEEEEENS4_6LayoutINS5_IJSC_SC_SC_EEENS5_IJNSA_ILi0EEESY_SY_EEEEENS5_IJNS4_10UnderscoreES11_S11_EEEEENS4_18SM100_TMA_2SM_LOADENS4_14ComposedLayoutINS4_7SwizzleILi3ELi4ELi3EEENS4_18smem_ptr_flag_bitsILi8EEENSW_INS5_IJNSA_ILi8EEENSA_ILi128EEEEEENS5_IJS1B_SC_EEEEEEEvNS4_8identityES14_S1F_vS1G_EENS_8epilogue10collective18CollectiveEpilogueINS1I_23Sm100TmaWarpSpecializedILi1ELi1ELi112ELb0ELb0EEEJNS5_IJS1B_SG_SF_EEENS5_IJNSW_IS1B_SC_EENSW_ISG_SC_EEEEESI_SJ_SI_SJ_NS1I_6fusion15FusionCallbacksIS1M_NS1R_17LinearCombinationISI_fSI_fLNS_15FloatRoundStyleE2EEES1N_S1Q_JEEENS4_5SM1004TMEM4LOAD26SM100_TMEM_LOAD_32dp32b16xENS4_13SM90_TMA_LOADENS15_INS16_ILi0ELi4ELi3EEES19_NSW_INS5_IJS1A_NSA_ILi16EEEEEENS5_IJS23_SC_EEEEEEENS4_39AutoVectorizingCopyWithAssumedAlignmentILi128EEENS4_14SM90_TMA_STOREES27_S29_S29_EEEvvEEEEvNT_6ParamsE,@"STO_CUDA_ENTRY STV_DEFAULT"
_ZN7cutlass13device_kernelINS_4gemm6kernel13GemmUniversalIN4cute5tupleIJiiiiEEENS1_10collective13CollectiveMmaINS1_35MainloopSm100TmaUmmaWarpSpecializedILi4ELi2ELi4ENS5_IJNS4_1CILi2EEENSA_ILi1EEESC_EEEEENS5_IJNSA_ILi256EEENSA_ILi112EEESF_EEENS_12float_e4m3_tENS5_IJlSC_lEEESI_SJ_NS4_8TiledMMAINS4_8MMA_AtomIJNS4_10MMA_TraitsINS4_25SM100_MMA_F8F6F4_2x1SM_SSEJSI_SI_fSF_SG_NS4_17integral_constantINS4_4UMMA5MajorELSQ_0EEESR_NSO_INSP_7ScaleInELSS_0EEEST_EEEEEENS4_6LayoutINS5_IJSC_SC_SC_EEENS5_IJNSA_ILi0EEESY_SY_EEEEENS5_IJNS4_10UnderscoreES11_S11_EEEEENS4_18SM100_TMA_2SM_LOADENS4_14ComposedLayoutINS4_7SwizzleILi3ELi4ELi3EEENS4_18smem_ptr_flag_bitsILi8EEENSW_INS5_IJNSA_ILi8EEENSA_ILi128EEEEEENS5_IJS1B_SC_EEEEEEEvNS4_8identityES14_S1F_vS1G_EENS_8epilogue10collective18CollectiveEpilogueINS1I_23Sm100TmaWarpSpecializedILi1ELi1ELi112ELb0ELb0EEEJNS5_IJS1B_SG_SF_EEENS5_IJNSW_IS1B_SC_EENSW_ISG_SC_EEEEESI_SJ_SI_SJ_NS1I_6fusion15FusionCallbacksIS1M_NS1R_17LinearCombinationISI_fSI_fLNS_15FloatRoundStyleE2EEES1N_S1Q_JEEENS4_5SM1004TMEM4LOAD26SM100_TMEM_LOAD_32dp32b16xENS4_13SM90_TMA_LOADENS15_INS16_ILi0ELi4ELi3EEES19_NSW_INS5_IJS1A_NSA_ILi16EEEEEENS5_IJS23_SC_EEEEEEENS4_39AutoVectorizingCopyWithAssumedAlignmentILi128EEENS4_14SM90_TMA_STOREES27_S29_S29_EEEvvEEEEvNT_6ParamsE:
[----:B------:R-:W1:Y:S01]  /*0000*/  LDC R1, c[0x0][0x37c] ;  /* 0x0000df00ff017b82 */ /* 0x000e620000000800 */
[----:B------:R-:W2:Y:S01]  /*0010*/  S2R R234, SR_TID.X ;  /* 0x0000000000ea7919 */ /* 0x000ea20000002100 */
[----:B------:R-:W3:Y:S06]  /*0020*/  LDCU.64 UR10, c[0x0][0x890] ;  /* 0x00011200ff0a77ac */ /* 0x000eec0008000a00 */
[----:B------:R-:W4:Y:S01]  /*0030*/  S2UR UR5, SR_CgaCtaId ;  /* 0x00000000000579c3 */ /* 0x000f220000008800 */
[----:B------:R-:W-:Y:S02]  /*0040*/  PRMT R226, RZ, 0x7610, R226 ;  /* 0x00007610ffe27816 */ /* 0x000fe400000000e2 */
[----:B------:R-:W-:Y:S01]  /*0050*/  ELECT P1, URZ, PT ;  /* 0x0000000000ff782f */ /* 0x000fe20003820000 */
[----:B---3--:R-:W-:-:S04]  /*0060*/  UISETP.NE.U32.AND UP0, UPT, UR10, URZ, UPT ;  /* 0x000000ff0a00728c */ /* 0x008fc8000bf05070 */
[----:B------:R-:W-:Y:S02]  /*0070*/  UISETP.NE.AND.EX UP0, UPT, UR11, URZ, UPT, UP0 ;  /* 0x000000ff0b00728c */ /* 0x000fe4000bf05300 */
[----:B----4-:R-:W-:Y:S02]  /*0080*/  ULOP3.LUT UR70, UR5, 0x1, URZ, 0xc0, !UPT ;  /* 0x0000000105467892 */ /* 0x010fe4000f8ec0ff */
[----:B------:R-:W-:Y:S01]  /*0090*/  ULOP3.LUT UR69, UR5, 0x1, URZ, 0x3c, !UPT ;  /* 0x0000000105457892 */ /* 0x000fe2000f8e3cff */
[----:B--2---:R-:W-:-:S05]  /*00a0*/  SHF.R.U32.HI R227, RZ, 0x5, R234 ;  /* 0x00000005ffe37819 */ /* 0x004fca00000116ea */
[----:B------:R-:W2:Y:S02]  /*00b0*/  SHFL.IDX PT, R0, R227, RZ, 0x1f ;  /* 0x00001fffe3007589 */ /* 0x000ea400000e0000 */
[----:B--2---:R-:W-:Y:S01]  /*00c0*/  R2UR UR20, R0 ;  /* 0x00000000001472ca */ /* 0x004fe200000e0000 */
[----:B-1----:R-:W-:-:S14]  /*00d0*/  BRA.U UP0, `(.L_x_0) ;  /* 0x0000000100307547 */ /* 0x002fdc000b800000 */
[----:B------:R-:W1:Y:S02]  /*00e0*/  LDCU.64 UR6, c[0x0][0x888] ;  /* 0x00011100ff0677ac */ /* 0x000e640008000a00 */
[----:B-1----:R-:W-:-:S04]  /*00f0*/  UISETP.NE.U32.AND UP0, UPT, UR6, URZ, UPT ;  /* 0x000000ff0600728c */ /* 0x002fc8000bf05070 */
[----:B------:R-:W-:-:S09]  /*0100*/  UISETP.NE.AND.EX UP0, UPT, UR7, URZ, UPT, UP0 ;  /* 0x000000ff0700728c */ /* 0x000fd2000bf05300 */
[----:B------:R-:W-:Y:S05]  /*0110*/  BRA.U !UP0, `(.L_x_1) ;  /* 0x0000000108187547 */ /* 0x000fea000b800000 */
[----:B------:R-:W1:Y:S01]  /*0120*/  LDC.64 R2, c[0x0][0x888] ;  /* 0x00022200ff027b82 */ /* 0x000e620000000a00 */
[----:B------:R-:W1:Y:S02]  /*0130*/  LDCU.64 UR6, c[0x0][0x358] ;  /* 0x00006b00ff0677ac */ /* 0x000e640008000a00 */
[----:B-1----:R-:W2:Y:S01]  /*0140*/  LDG.E R0, desc[UR6][R2.64] ;  /* 0x0000000602007981 */ /* 0x002ea2000c1e1900 */
[----:B------:R-:W-:Y:S01]  /*0150*/  HFMA2 R226, -RZ, RZ, 0, 5.9604644775390625e-08 ;  /* 0x00000001ffe27431 */ /* 0x000fe200000001ff */
[----:B--2---:R-:W-:Y:S01]  /*0160*/  R2UR UR45, R0 ;  /* 0x00000000002d72ca */ /* 0x004fe200000e0000 */
[----:B------:R-:W-:Y:S05]  /*0170*/  BRA `(.L_x_0) ;  /* 0x0000000000087947 */ /* 0x000fea0003800000 */
.L_x_1:
[----:B------:R-:W-:Y:S01]  /*0180*/  HFMA2 R226, -RZ, RZ, 0, 5.9604644775390625e-08 ;  /* 0x00000001ffe27431 */ /* 0x000fe200000001ff */
[----:B------:R-:W1:Y:S02]  /*0190*/  LDCU UR45, c[0x0][0x880] ;  /* 0x00011000ff2d77ac */ /* 0x000e640008000800 */
.L_x_0:
[----:B------:R-:W2:Y:S02]  /*01a0*/  LDCU.64 UR6, c[0x0][0x8b0] ;  /* 0x00011600ff0677ac */ /* 0x000ea40008000a00 */
[----:B--2---:R-:W-:-:S04]  /*01b0*/  UISETP.NE.U32.AND UP0, UPT, UR6, URZ, UPT ;  /* 0x000000ff0600728c */ /* 0x004fc8000bf05070 */
[----:B------:R-:W-:-:S09]  /*01c0*/  UISETP.NE.AND.EX UP0, UPT, UR7, URZ, UPT, UP0 ;  /* 0x000000ff0700728c */ /* 0x000fd2000bf05300 */
[----:B------:R-:W-:Y:S05]  /*01d0*/  BRA.U UP0, `(.L_x_2) ;  /* 0x0000000100287547 */ /* 0x000fea000b800000 */
[----:B------:R-:W2:Y:S02]  /*01e0*/  LDCU.64 UR6, c[0x0][0x8a8] ;  /* 0x00011500ff0677ac */ /* 0x000ea40008000a00 */
[----:B--2---:R-:W-:-:S04]  /*01f0*/  UISETP.NE.U32.AND UP0, UPT, UR6, URZ, UPT ;  /* 0x000000ff0600728c */ /* 0x004fc8000bf05070 */
[----:B------:R-:W-:-:S09]  /*0200*/  UISETP.NE.AND.EX UP0, UPT, UR7, URZ, UPT, UP0 ;  /* 0x000000ff0700728c */ /* 0x000fd2000bf05300 */
[----:B------:R-:W-:Y:S05]  /*0210*/  BRA.U !UP0, `(.L_x_3) ;  /* 0x0000000108147547 */ /* 0x000fea000b800000 */
[----:B------:R-:W2:Y:S01]  /*0220*/  LDC.64 R2, c[0x0][0x8a8] ;  /* 0x00022a00ff027b82 */ /* 0x000ea20000000a00 */
[----:B------:R-:W2:Y:S02]  /*0230*/  LDCU.64 UR6, c[0x0][0x358] ;  /* 0x00006b00ff0677ac */ /* 0x000ea40008000a00 */
[----:B--2---:R-:W2:Y:S02]  /*0240*/  LDG.E R0, desc[UR6][R2.64] ;  /* 0x0000000602007981 */ /* 0x004ea4000c1e1900 */
[----:B--2---:R-:W-:Y:S01]  /*0250*/  R2UR UR37, R0 ;  /* 0x00000000002572ca */ /* 0x004fe200000e0000 */
[----:B------:R-:W-:-:S14]  /*0260*/  BRA `(.L_x_2) ;  /* 0x0000000000047947 */ /* 0x000fdc0003800000 */
.L_x_3:
[----:B------:R-:W2:Y:S02]  /*0270*/  LDCU UR37, c[0x0][0x8a0] ;  /* 0x00011400ff2577ac */ /* 0x000ea40008000800 */
.L_x_2:
[----:B------:R-:W-:Y:S01]  /*0280*/  IMAD.U32 R0, RZ, RZ, UR20 ;  /* 0x00000014ff007e24 */ /* 0x000fe2000f8e00ff */
[----:B------:R-:W-:Y:S04]  /*0290*/  BSSY.RECONVERGENT B0, `(.L_x_4) ;  /* 0x000000c000007945 */ /* 0x000fe80003800200 */
[C---:B------:R-:W-:Y:S02]  /*02a0*/  ISETP.NE.OR P2, PT, R0.reuse, 0x1, !P1 ;  /* 0x000000010000780c */ /* 0x040fe40004f45670 */
[----:B------:R-:W-:-:S11]  /*02b0*/  ISETP.NE.OR P0, PT, R0, 0x3, !P1 ;  /* 0x000000030000780c */ /* 0x000fd60004f05670 */
[----:B------:R-:W-:Y:S05]  /*02c0*/  @P2 BRA `(.L_x_5) ;  /* 0x0000000000202947 */ /* 0x000fea0003800000 */
[----:B------:R-:W3:Y:S02]  /*02d0*/  LDCU.64 UR6, c[0x0][0x348] ;  /* 0x00006900ff0677ac */ /* 0x000ee40008000a00 */
[----:B---3--:R-:W-:Y:S02]  /*02e0*/  UIADD3 UR8, UP1, UPT, UR6, 0x80, URZ ;  /* 0x0000008006087890 */ /* 0x008fe4000ff3e0ff */
[----:B------:R-:W-:Y:S02]  /*02f0*/  UIADD3 UR6, UP0, UPT, UR6, 0x180, URZ ;  /* 0x0000018006067890 */ /* 0x000fe4000ff1e0ff */
[----:B------:R-:W-:Y:S02]  /*0300*/  UIADD3.X UR9, UPT, UPT, URZ, UR7, URZ, UP1, !UPT ;  /* 0x00000007ff097290 */ /* 0x000fe40008ffe4ff */
[----:B------:R-:W-:-:S07]  /*0310*/  UIADD3.X UR7, UPT, UPT, URZ, UR7, URZ, UP0, !UPT ;  /* 0x00000007ff077290 */ /* 0x000fce00087fe4ff */
[----:B------:R3:W-:Y:S02]  /*0320*/  UTMACCTL.PF [UR8] ;  /* 0x00000000080079b9 */ /* 0x0007e40008040000 */
[----:B------:R3:W-:Y:S02]  /*0330*/  UTMACCTL.PF [UR6] ;  /* 0x00000000060079b9 */ /* 0x0007e40008040000 */
[----:B---3--:R-:W-:Y:S01]  /*0340*/  NOP ;  /* 0x0000000000007918 */ /* 0x008fe20000000000 */
.L_x_5:
[----:B-12---:R-:W-:Y:S05]  /*0350*/  BSYNC.RECONVERGENT B0 ;  /* 0x0000000000007941 */ /* 0x006fea0003800200 */
.L_x_4:
[----:B------:R-:W-:Y:S04]  /*0360*/  BSSY.RECONVERGENT B0, `(.L_x_6) ;  /* 0x000000a000007945 */ /* 0x000fe80003800200 */
[----:B------:R-:W-:Y:S05]  /*0370*/  @P0 BRA `(.L_x_7) ;  /* 0x0000000000200947 */ /* 0x000fea0003800000 */
[----:B------:R-:W1:Y:S02]  /*0380*/  LDCU.64 UR6, c[0x0][0x348] ;  /* 0x00006900ff0677ac */ /* 0x000e640008000a00 */
[----:B-1----:R-:W-:Y:S02]  /*0390*/  UIADD3 UR8, UP1, UPT, UR6, 0x580, URZ ;  /* 0x0000058006087890 */ /* 0x002fe4000ff3e0ff */
[----:B------:R-:W-:Y:S02]  /*03a0*/  UIADD3 UR6, UP0, UPT, UR6, 0x680, URZ ;  /* 0x0000068006067890 */ /* 0x000fe4000ff1e0ff */
[----:B------:R-:W-:Y:S02]  /*03b0*/  UIADD3.X UR9, UPT, UPT, URZ, UR7, URZ, UP1, !UPT ;  /* 0x00000007ff097290 */ /* 0x000fe40008ffe4ff */
[----:B------:R-:W-:-:S07]  /*03c0*/  UIADD3.X UR7, UPT, UPT, URZ, UR7, URZ, UP0, !UPT ;  /* 0x00000007ff077290 */ /* 0x000fce00087fe4ff */
[----:B------:R1:W-:Y:S02]  /*03d0*/  UTMACCTL.PF [UR8] ;  /* 0x00000000080079b9 */ /* 0x0003e40008040000 */
[----:B------:R1:W-:Y:S02]  /*03e0*/  UTMACCTL.PF [UR6] ;  /* 0x00000000060079b9 */ /* 0x0003e40008040000 */
[----:B-1----:R-:W-:Y:S01]  /*03f0*/  NOP ;  /* 0x0000000000007918 */ /* 0x002fe20000000000 */
.L_x_7:
[----:B------:R-:W-:Y:S05]  /*0400*/  BSYNC.RECONVERGENT B0 ;  /* 0x0000000000007941 */ /* 0x000fea0003800200 */
.L_x_6:
[----:B------:R-:W1:Y:S01]  /*0410*/  LDCU.64 UR6, c[0x0][0x888] ;  /* 0x00011100ff0677ac */ /* 0x000e620008000a00 */
[----:B------:R-:W-:Y:S02]  /*0420*/  UISETP.EQ.U32.AND UP1, UPT, UR10, URZ, UPT ;  /* 0x000000ff0a00728c */ /* 0x000fe4000bf22070 */
[----:B------:R-:W-:Y:S02]  /*0430*/  UPLOP3.LUT UP4, UPT, UPT, UPT, UPT, 0x80, 0x8 ;  /* 0x000000000008789c */ /* 0x000fe40003f8f070 */
[----:B-1----:R-:W-:-:S04]  /*0440*/  UISETP.NE.U32.AND UP0, UPT, UR6, URZ, UPT ;  /* 0x000000ff0600728c */ /* 0x002fc8000bf05070 */
[----:B------:R-:W-:-:S04]  /*0450*/  UISETP.NE.AND.EX UP2, UPT, UR7, URZ, UPT, UP0 ;  /* 0x000000ff0700728c */ /* 0x000fc8000bf45300 */
[----:B------:R-:W-:-:S04]  /*0460*/  UISETP.EQ.OR.EX UP3, UPT, UR11, URZ, !UP2, UP1 ;  /* 0x000000ff0b00728c */ /* 0x000fc8000d762710 */
[----:B------:R-:W-:-:S05]  /*0470*/  UP2UR UR56, UPR, URZ, 0x8 ;  /* 0x00000008ff387883 */ /* 0x000fca0008000000 */
[----:B------:R-:W-:Y:S07]  /*0480*/  BRA.U !UP3, `(.L_x_8) ;  /* 0x000000010b207547 */ /* 0x000fee000b800000 */
[----:B------:R-:W-:Y:S01]  /*0490*/  UISETP.NE.U32.AND UP1, UPT, UR10, URZ, UPT ;  /* 0x000000ff0a00728c */ /* 0x000fe2000bf25070 */
[----:B------:R-:W-:Y:S01]  /*04a0*/  FSETP.NEU.AND P0, PT, RZ, UR45, PT ;  /* 0x0000002dff007c0b */ /* 0x000fe2000bf0d000 */
[----:B------:R-:W-:Y:S02]  /*04b0*/  USEL UR4, URZ, 0xffffffff, UP2 ;  /* 0xffffffffff047887 */ /* 0x000fe40009000000 */
[----:B------:R-:W-:-:S10]  /*04c0*/  UISETP.NE.AND.EX UP1, UPT, UR11, URZ, UPT, UP1 ;  /* 0x000000ff0b00728c */ /* 0x000fd4000bf25310 */
[----:B------:R-:W-:Y:S01]  /*04d0*/  VOTEU.ANY UP0, P0 ;  /* 0x0000000000ff7886 */ /* 0x000fe20000000100 */
[----:B------:R-:W-:-:S04]  /*04e0*/  @!UP1 USEL UR4, URZ, 0xffffffff, UP0 ;  /* 0xffffffffff049887 */ /* 0x000fc80008000000 */
[----:B------:R-:W-:-:S04]  /*04f0*/  ULOP3.LUT UR4, UR4, 0x1, URZ, 0xc0, !UPT ;  /* 0x0000000104047892 */ /* 0x000fc8000f8ec0ff */
[----:B------:R-:W-:-:S11]  /*0500*/  UISETP.NE.U32.AND UP4, UPT, UR4, 0x1, UPT ;  /* 0x000000010400788c */ /* 0x000fd6000bf85070 */
.L_x_8:
[----:B------:R-:W1:Y:S01]  /*0510*/  SHFL.IDX PT, R0, R227, RZ, 0x1f ;  /* 0x00001fffe3007589 */ /* 0x000e6200000e0000 */
[----:B------:R-:W-:-:S04]  /*0520*/  UISETP.NE.AND UP0, UPT, UR20, 0x2, UPT ;  /* 0x000000021400788c */ /* 0x000fc8000bf05270 */
[----:B------:R-:W-:Y:S02]  /*0530*/  UISETP.EQ.AND UP1, UPT, UR70, URZ, !UP0 ;  /* 0x000000ff4600728c */ /* 0x000fe4000c722270 */
[----:B------:R-:W-:-:S04]  /*0540*/  USEL UR46, URZ, 0x1, UP0 ;  /* 0x00000001ff2e7887 */ /* 0x000fc80008000000 */
[----:B------:R-:W-:Y:S02]  /*0550*/  PLOP3.LUT P3, PT, P1, PT, UP1, 0x80, 0x8 ;  /* 0x000000000008781c */ /* 0x000fe40000f6f018 */
[----:B-1----:R-:W-:-:S13]  /*0560*/  ISETP.NE.AND P0, PT, R0, RZ, PT ;  /* 0x000000ff0000720c */ /* 0x002fda0003f05270 */
[----:B------:R-:W-:Y:S05]  /*0570*/  @P0 BRA `(.L_x_9) ;  /* 0x0000000000440947 */ /* 0x000fea0003800000 */
[----:B------:R-:W-:Y:S01]  /*0580*/  UMOV UR4, 0x400 ;  /* 0x0000040000047882 */ /* 0x000fe20000000000 */
[----:B------:R-:W-:Y:S01]  /*0590*/  UMOV UR6, 0x1 ;  /* 0x0000000100067882 */ /* 0x000fe20000000000 */
[----:B------:R-:W-:Y:S02]  /*05a0*/  ULEA UR4, UR5, UR4, 0x18 ;  /* 0x0000000405047291 */ /* 0x000fe4000f8ec0ff */
[----:B------:R-:W-:-:S04]  /*05b0*/  UIADD3 UR6, UPT, UPT, -UR6, 0x100000, URZ ;  /* 0x0010000006067890 */ /* 0x000fc8000fffe1ff */
[----:B------:R-:W-:Y:S02]  /*05c0*/  USHF.L.U32 UR7, UR6, 0xb, URZ ;  /* 0x0000000b06077899 */ /* 0x000fe400080006ff */
[----:B------:R-:W-:Y:S01]  /*05d0*/  USHF.L.U32 UR6, UR6, 0x1, URZ ;  /* 0x0000000106067899 */ /* 0x000fe200080006ff */
[----:B------:R-:W-:Y:S01]  /*05e0*/  ELECT P0, URZ, PT ;  /* 0x0000000000ff782f */ /* 0x000fe20003800000 */
[----:B------:R-:W1:Y:S10]  /*05f0*/  FENCE.VIEW.ASYNC.S ;  /* 0x00000000000073c6 */ /* 0x000e740000000000 */
[----:B-1----:R1:W2:Y:S01]  /*0600*/  SYNCS.EXCH.64 URZ, [UR4], UR6 ;  /* 0x0000000604ff75b2 */ /* 0x0022a20008000100 */
[----:B------:R1:W3:Y:S01]  /*0610*/  SYNCS.EXCH.64 URZ, [UR4+0x20], UR6 ;  /* 0x0000200604ff75b2 */ /* 0x0002e20008000100 */
[----:B------:R1:W4:Y:S01]  /*0620*/  SYNCS.EXCH.64 URZ, [UR4+0x8], UR6 ;  /* 0x0000080604ff75b2 */ /* 0x0003220008000100 */
[----:B------:R1:W1:Y:S01]  /*0630*/  SYNCS.EXCH.64 URZ, [UR4+0x28], UR6 ;  /* 0x0000280604ff75b2 */ /* 0x0002620008000100 */
[----:B------:R1:W1:Y:S01]  /*0640*/  SYNCS.EXCH.64 URZ, [UR4+0x10], UR6 ;  /* 0x0000100604ff75b2 */ /* 0x0002620008000100 */
[----:B------:R1:W1:Y:S01]  /*0650*/  SYNCS.EXCH.64 URZ, [UR4+0x30], UR6 ;  /* 0x0000300604ff75b2 */ /* 0x0002620008000100 */
[----:B------:R1:W1:Y:S01]  /*0660*/  SYNCS.EXCH.64 URZ, [UR4+0x18], UR6 ;  /* 0x0000180604ff75b2 */ /* 0x0002620008000100 */
[----:B------:R1:W1:Y:S01]  /*0670*/  SYNCS.EXCH.64 URZ, [UR4+0x38], UR6 ;  /* 0x0000380604ff75b2 */ /* 0x0002620008000100 */
[----:B------:R-:W-:Y:S01]  /*0680*/  NOP ;  /* 0x0000000000007918 */ /* 0x000fe20000000000 */
.L_x_9:
[----:B------:R-:W5:Y:S01]  /*0690*/  SHFL.IDX PT, R0, R227, RZ, 0x1f ;  /* 0x00001fffe3007589 */ /* 0x000f6200000e0000 */
[----:B------:R-:W-:Y:S01]  /*06a0*/  NOP ;  /* 0x0000000000007918 */ /* 0x000fe20000000000 */
[----:B-----5:R-:W-:-:S13]  /*06b0*/  ISETP.NE.AND P0, PT, R0, 0x1, PT ;  /* 0x000000010000780c */ /* 0x020fda0003f05270 */
[----:B------:R-:W-:Y:S05]  /*06c0*/  @P0 BRA `(.L_x_10) ;  /* 0x00000000003c0947 */ /* 0x000fea0003800000 */
[----:B-1----:R-:W-:Y:S01]  /*06d0*/  UMOV UR4, 0x400 ;  /* 0x0000040000047882 */ /* 0x002fe20000000000 */
[----:B------:R-:W-:Y:S01]  /*06e0*/  UMOV UR8, 0x20 ;  /* 0x0000002000087882 */ /* 0x000fe20000000000 */
[----:B------:R-:W-:Y:S01]  /*06f0*/  UMOV UR6, 0x80 ;  /* 0x0000008000067882 */ /* 0x000fe20000000000 */
[----:B------:R-:W-:Y:S02]  /*0700*/  ULEA UR4, UR5, UR4, 0x18 ;  /* 0x0000000405047291 */ /* 0x000fe4000f8ec0ff */
[----:B------:R-:W-:-:S04]  /*0710*/  UIADD3 UR8, UPT, UPT, -UR8, 0x100000, URZ ;  /* 0x0010000008087890 */ /* 0x000fc8000fffe1ff */
[----:B------:R-:W-:Y:S02]  /*0720*/  USHF.L.U32 UR9, UR8, 0xb, URZ ;  /* 0x0000000b08097899 */ /* 0x000fe400080006ff */
[----:B------:R-:W-:Y:S02]  /*0730*/  USHF.L.U32 UR8, UR8, 0x1, URZ ;  /* 0x0000000108087899 */ /* 0x000fe400080006ff */
[----:B------:R-:W-:-:S04]  /*0740*/  UIADD3 UR6, UPT, UPT, -UR6, 0x100000, URZ ;  /* 0x0010000006067890 */ /* 0x000fc8000fffe1ff */
[----:B------:R-:W-:Y:S02]  /*0750*/  USHF.L.U32 UR7, UR6, 0xb, URZ ;  /* 0x0000000b06077899 */ /* 0x000fe400080006ff */
[----:B------:R-:W-:Y:S01]  /*0760*/  USHF.L.U32 UR6, UR6, 0x1, URZ ;  /* 0x0000000106067899 */ /* 0x000fe200080006ff */
[----:B------:R-:W-:Y:S01]  /*0770*/  ELECT P0, URZ, PT ;  /* 0x0000000000ff782f */ /* 0x000fe20003800000 */
[----:B------:R-:W1:Y:S02]  /*0780*/  FENCE.VIEW.ASYNC.S ;  /* 0x00000000000073c6 */ /* 0x000e640000000000 */
[----:B-1----:R1:W1:Y:S08]  /*0790*/  SYNCS.EXCH.64 URZ, [UR4+0x40], UR8 ;  /* 0x0000400804ff75b2 */ /* 0x0022700008000100 */
[----:B------:R1:W1:Y:S01]  /*07a0*/  SYNCS.EXCH.64 URZ, [UR4+0x48], UR6 ;  /* 0x0000480604ff75b2 */ /* 0x0002620008000100 */
[----:B------:R-:W-:Y:S01]  /*07b0*/  NOP ;  /* 0x0000000000007918 */ /* 0x000fe20000000000 */
.L_x_10:
[----:B------:R-:W5:Y:S01]  /*07c0*/  SHFL.IDX PT, R0, R227, RZ, 0x1f ;  /* 0x00001fffe3007589 */ /* 0x000f6200000e0000 */
[----:B------:R-:W-:Y:S01]  /*07d0*/  NOP ;  /* 0x0000000000007918 */ /* 0x000fe20000000000 */
[----:B-----5:R-:W-:-:S13]  /*07e0*/  ISETP.NE.AND P0, PT, R0, 0x3, PT ;  /* 0x000000030000780c */ /* 0x020fda0003f05270 */
[----:B------:R-:W-:Y:S05]  /*07f0*/  @P0 BRA `(.L_x_11) ;  /* 0x00000000002c0947 */ /* 0x000fea0003800000 */
[----:B-1----:R-:W-:Y:S01]  /*0800*/  UMOV UR4, 0x400 ;  /* 0x0000040000047882 */ /* 0x002fe20000000000 */
[----:B------:R-:W-:Y:S01]  /*0810*/  UMOV UR6, 0x20 ;  /* 0x0000002000067882 */ /* 0x000fe20000000000 */
[----:B------:R-:W-:Y:S02]  /*0820*/  ULEA UR4, UR5, UR4, 0x18 ;  /* 0x0000000405047291 */ /* 0x000fe4000f8ec0ff */
[----:B------:R-:W-:-:S04]  /*0830*/  UIADD3 UR6, UPT, UPT, -UR6, 0x100000, URZ ;  /* 0x0010000006067890 */ /* 0x000fc8000fffe1ff */
[----:B------:R-:W-:Y:S02]  /*0840*/  USHF.L.U32 UR7, UR6, 0xb, URZ ;  /* 0x0000000b06077899 */ /* 0x000fe400080006ff */
[----:B------:R-:W-:Y:S01]  /*0850*/  USHF.L.U32 UR6, UR6, 0x1, URZ ;  /* 0x0000000106067899 */ /* 0x000fe200080006ff */
[----:B------:R-:W-:Y:S01]  /*0860*/  ELECT P0, URZ, PT ;  /* 0x0000000000ff782f */ /* 0x000fe20003800000 */
[----:B------:R-:W1:Y:S10]  /*0870*/  FENCE.VIEW.ASYNC.S ;  /* 0x00000000000073c6 */ /* 0x000e740000000000 */
[----:B-1----:R1:W1:Y:S01]  /*0880*/  SYNCS.EXCH.64 URZ, [UR4+0x50], UR6 ;  /* 0x0000500604ff75b2 */ /* 0x0022620008000100 */
[----:B------:R1:W1:Y:S01]  /*0890*/  SYNCS.EXCH.64 URZ, [UR4+0x58], UR6 ;  /* 0x0000580604ff75b2 */ /* 0x0002620008000100 */
[----:B------:R-:W-:Y:S01]  /*08a0*/  NOP ;  /* 0x0000000000007918 */ /* 0x000fe20000000000 */
.L_x_11:
[----:B------:R-:W5:Y:S01]  /*08b0*/  SHFL.IDX PT, R0, R227, RZ, 0x1f ;  /* 0x00001fffe3007589 */ /* 0x000f6200000e0000 */
[----:B------:R-:W-:Y:S01]  /*08c0*/  NOP ;  /* 0x0000000000007918 */ /* 0x000fe20000000000 */
[----:B-----5:R-:W-:-:S13]  /*08d0*/  ISETP.NE.AND P0, PT, R0, 0x4, PT ;  /* 0x000000040000780c */ /* 0x020fda0003f05270 */
[----:B------:R-:W-:Y:S05]  /*08e0*/  @P0 BRA `(.L_x_12) ;  /* 0x0000000000480947 */ /* 0x000fea0003800000 */
[----:B-1----:R-:W-:Y:S01]  /*08f0*/  UMOV UR6, 0x1e0 ;  /* 0x000001e000067882 */ /* 0x002fe20000000000 */
[----:B------:R-:W-:Y:S01]  /*0900*/  UMOV UR4, 0x400 ;  /* 0x0000040000047882 */ /* 0x000fe20000000000 */
[----:B------:R-:W-:Y:S01]  /*0910*/  USEL UR6, UR6, 0x1a0, UP4 ;  /* 0x000001a006067887 */ /* 0x000fe2000a000000 */
        /* <DEDUP_REMOVED lines=12> */
[----:B------:R1:W1:Y:S01]  /*09e0*/  SYNCS.EXCH.64 URZ, [UR4+0x68], UR8 ;  /* 0x0000680804ff75b2 */ /* 0x0002620008000100 */
[----:B------:R1:W1:Y:S01]  /*09f0*/  SYNCS.EXCH.64 URZ, [UR4+0x78], UR6 ;  /* 0x0000780604ff75b2 */ /* 0x0002620008000100 */
[----:B------:R-:W-:Y:S01]  /*0a00*/  NOP ;  /* 0x0000000000007918 */ /* 0x000fe20000000000 */
.L_x_12:
        /* <DEDUP_REMOVED lines=20> */
[----:B------:R1:W1:Y:S01]  /*0b50*/  SYNCS.EXCH.64 URZ, [UR4+0x90], UR6 ;  /* 0x0000900604ff75b2 */ /* 0x0002620008000100 */
[----:B------:R1:W1:Y:S01]  /*0b60*/  SYNCS.EXCH.64 URZ, [UR4+0xb0], UR8 ;  /* 0x0000b00804ff75b2 */ /* 0x0002620008000100 */
[----:B------:R1:W1:Y:S01]  /*0b70*/  SYNCS.EXCH.64 URZ, [UR4+0x98], UR6 ;  /* 0x0000980604ff75b2 */ /* 0x0002620008000100 */
[----:B------:R1:W1:Y:S01]  /*0b80*/  SYNCS.EXCH.64 URZ, [UR4+0xb8], UR8 ;  /* 0x0000b80804ff75b2 */ /* 0x0002620008000100 */
[----:B------:R-:W-:Y:S01]  /*0b90*/  NOP ;  /* 0x0000000000007918 */ /* 0x000fe20000000000 */
.L_x_13:
[----:B------:R-:W5:Y:S01]  /*0ba0*/  SHFL.IDX PT, R0, R227, RZ, 0x1f ;  /* 0x00001fffe3007589 */ /* 0x000f6200000e0000 */
[----:B------:R-:W-:Y:S01]  /*0bb0*/  ISETP.NE.OR P1, PT, RZ, UR20, !P1 ;  /* 0x00000014ff007c0c */ /* 0x000fe2000cf25670 */
        /* <DEDUP_REMOVED lines=13> */
[----:B------:R1:W1:Y:S01]  /*0c90*/  SYNCS.EXCH.64 URZ, [UR4+0xc8], UR6 ;  /* 0x0000c80604ff75b2 */ /* 0x0002620008000100 */
[----:B------:R1:W1:Y:S01]  /*0ca0*/  SYNCS.EXCH.64 URZ, [UR4+0xd8], UR6 ;  /* 0x0000d80604ff75b2 */ /* 0x0002620008000100 */
[----:B------:R-:W-:Y:S01]  /*0cb0*/  NOP ;  /* 0x0000000000007918 */ /* 0x000fe20000000000 */
.L_x_14:
[----:B------:R-:W-:Y:S01]  /*0cc0*/  VOTEU.ALL UP0, P1 ;  /* 0x0000000000ff7886 */ /* 0x000fe20000800000 */
[----:B-1----:R-:W-:Y:S01]  /*0cd0*/  UMOV UR6, 0x20 ;  /* 0x0000002000067882 */ /* 0x002fe20000000000 */
[----:B------:R-:W1:Y:S01]  /*0ce0*/  LDCU UR8, c[0x0][0x36c] ;  /* 0x00006d80ff0877ac */ /* 0x000e620008000800 */
[----:B------:R-:W-:Y:S01]  /*0cf0*/  NOP ;  /* 0x0000000000007918 */ /* 0x000fe20000000000 */
[----:B------:R-:W-:Y:S01]  /*0d00*/  LOP3.LUT R225, R234, 0x1f, RZ, 0xc0, !PT ;  /* 0x0000001feae17812 */ /* 0x000fe200078ec0ff */
[----:B------:R-:W-:Y:S01]  /*0d10*/  @!UP0 UMOV UR4, 0x400 ;  /* 0x0000040000048882 */ /* 0x000fe20000000000 */
[----:B------:R-:W-:-:S04]  /*0d20*/  @!UP0 UIADD3 UR6, UPT, UPT, -UR6, 0x100000, URZ ;  /* 0x0010000006068890 */ /* 0x000fc8000fffe1ff */
[----:B------:R-:W-:Y:S02]  /*0d30*/  @!UP0 USHF.L.U32 UR7, UR6, 0xb, URZ ;  /* 0x0000000b06078899 */ /* 0x000fe400080006ff */
[----:B------:R-:W-:Y:S02]  /*0d40*/  @!UP0 USHF.L.U32 UR6, UR6, 0x1, URZ ;  /* 0x0000000106068899 */ /* 0x000fe400080006ff */
[----:B------:R-:W-:Y:S01]  /*0d50*/  @!UP0 ULEA UR4, UR5, UR4, 0x18 ;  /* 0x0000000405048291 */ /* 0x000fe2000f8ec0ff */
[----:B------:R-:W-:Y:S01]  /*0d60*/  VOTEU.ALL UP0, P1 ;  /* 0x0000000000ff7886 */ /* 0x000fe20000800000 */
[----:B------:R-:W-:Y:S02]  /*0d70*/  UISETP.NE.AND UP5, UPT, UR20, URZ, UPT ;  /* 0x000000ff1400728c */ /* 0x000fe4000bfa5270 */
[----:B-1----:R-:W-:Y:S01]  /*0d80*/  UISETP.EQ.U32.AND UP6, UPT, UR8, 0x1, UPT ;  /* 0x000000010800788c */ /* 0x002fe2000bfc2070 */
[----:B------:R-:W1:Y:S07]  /*0d90*/  FENCE.VIEW.ASYNC.S ;  /* 0x00000000000073c6 */ /* 0x000e6e0000000000 */
[----:B-1----:R1:W1:Y:S01]  /*0da0*/  @!UP0 SYNCS.EXCH.64 URZ, [UR4+0xe0], UR6 ;  /* 0x0000e00604ff85b2 */ /* 0x0022620008000100 */
[----:B------:R-:W-:Y:S05]  /*0db0*/  BRA.U !UP6, `(.L_x_15) ;  /* 0x000000010e087547 */ /* 0x000fea000b800000 */
[----:B-1234-:R-:W-:Y:S01]  /*0dc0*/  UCGABAR_ARV ;  /* 0x00000000000079c7 */ /* 0x01efe20008000000 */
[----:B------:R-:W-:Y:S05]  /*0dd0*/  BRA `(.L_x_16) ;  /* 0x0000000000047947 */ /* 0x000fea0003800000 */
.L_x_15:
[----:B-1234-:R-:W-:Y:S01]  /*0de0*/  NOP ;  /* 0x0000000000007918 */ /* 0x01efe20000000000 */
.L_x_16:
[----:B------:R-:W1:Y:S01]  /*0df0*/  S2UR UR23, SR_CTAID.X ;  /* 0x00000000001779c3 */ /* 0x000e620000002500 */
[----:B------:R-:W-:-:S05]  /*0e00*/  CS2R.32 R233, SR_CgaSize ;  /* 0x0000000000e97805 */ /* 0x000fca0000008a00 */
[----:B------:R-:W-:-:S05]  /*0e10*/  IMAD R233, R233, -0xa0, RZ ;  /* 0xffffff60e9e97824 */ /* 0x000fca00078e02ff */
[----:B------:R-:W-:-:S14]  /*0e20*/  R2UR UR6, R233 ;  /* 0x00000000e90672ca */ /* 0x000fdc00000e0000 */
[----:B------:R-:W2:Y:S01]  /*0e30*/  LDCU UR6, c[0x0][UR6+0x2b0] ;  /* 0x00005600060677ac */ /* 0x000ea20008000800 */
[----:B------:R-:W-:-:S05]  /*0e40*/  CS2R.32 R233, SR_CgaSize ;  /* 0x0000000000e97805 */ /* 0x000fca0000008a00 */
[----:B------:R-:W-:-:S05]  /*0e50*/  IMAD R233, R233, -0xa0, RZ ;  /* 0xffffff60e9e97824 */ /* 0x000fca00078e02ff */
[----:B------:R-:W-:-:S14]  /*0e60*/  R2UR UR4, R233 ;  /* 0x00000000e90472ca */ /* 0x000fdc00000e0000 */
[----:B------:R-:W3:Y:S01]  /*0e70*/  LDCU UR4, c[0x0][UR4+0x2b4] ;  /* 0x00005680040477ac */ /* 0x000ee20008000800 */
[----:B------:R-:W4:Y:S01]  /*0e80*/  S2UR UR8, SR_CTAID.Y ;  /* 0x00000000000879c3 */ /* 0x000f220000002600 */
[----:B------:R-:W-:-:S05]  /*0e90*/  CS2R.32 R233, SR_CgaSize ;  /* 0x0000000000e97805 */ /* 0x000fca0000008a00 */
[----:B------:R-:W-:-:S05]  /*0ea0*/  IMAD R233, R233, -0xa0, RZ ;  /* 0xffffff60e9e97824 */ /* 0x000fca00078e02ff */
[----:B------:R-:W-:-:S14]  /*0eb0*/  R2UR UR9, R233 ;  /* 0x00000000e90972ca */ /* 0x000fdc00000e0000 */
[----:B------:R-:W5:Y:S01]  /*0ec0*/  LDCU UR9, c[0x0][UR9+0x2a0] ;  /* 0x00005400090977ac */ /* 0x000f620008000800 */
[----:B------:R-:W-:-:S05]  /*0ed0*/  CS2R.32 R233, SR_CgaSize ;  /* 0x0000000000e97805 */ /* 0x000fca0000008a00 */
[----:B------:R-:W-:-:S05]  /*0ee0*/  IMAD R233, R233, -0xa0, RZ ;  /* 0xffffff60e9e97824 */ /* 0x000fca00078e02ff */
[----:B------:R-:W-:-:S14]  /*0ef0*/  R2UR UR10, R233 ;  /* 0x00000000e90a72ca */ /* 0x000fdc00000e0000 */
[----:B------:R-:W5:Y:S01]  /*0f00*/  LDCU UR10, c[0x0][UR10+0x2a4] ;  /* 0x000054800a0a77ac */ /* 0x000f620008000800 */
[----:B------:R-:W5:Y:S01]  /*0f10*/  S2UR UR36, SR_CTAID.Z ;  /* 0x00000000002479c3 */ /* 0x000f620000002700 */
[----:B------:R-:W3:Y:S01]  /*0f20*/  LDCU UR21, c[0x0][0xb24] ;  /* 0x00016480ff1577ac */ /* 0x000ee20008000800 */
[----:B------:R-:W5:Y:S01]  /*0f30*/  LDCU UR41, c[0x0][0xb24] ;  /* 0x00016480ff2977ac */ /* 0x000f620008000800 */
[----:B-1----:R-:W-:Y:S01]  /*0f40*/  I2FP.F32.U32 R2, UR23 ;  /* 0x0000001700027c45 */ /* 0x002fe20008201000 */
[----:B------:R-:W1:Y:S04]  /*0f50*/  LDCU UR24, c[0x0][0xb30] ;  /* 0x00016600ff1877ac */ /* 0x000e680008000800 */
[----:B--2---:R-:W-:Y:S01]  /*0f60*/  FMUL R2, R2, UR6 ;  /* 0x0000000602027c20 */ /* 0x004fe20008400000 */
[----:B------:R-:W-:Y:S01]  /*0f70*/  UMOV UR49, UR23 ;  /* 0x0000001700317c82 */ /* 0x000fe20008000000 */
[----:B----4-:R-:W-:Y:S01]  /*0f80*/  I2FP.F32.U32 R0, UR8 ;  /* 0x0000000800007c45 */ /* 0x010fe20008201000 */
[----:B------:R-:W-:-:S03]  /*0f90*/  UMOV UR50, UR8 ;  /* 0x0000000800327c82 */ /* 0x000fc60008000000 */
[----:B------:R-:W2:Y:S01]  /*0fa0*/  F2I.U32.TRUNC.NTZ R2, R2 ;  /* 0x0000000200027305 */ /* 0x000ea2000020f000 */
[----:B---3--:R-:W-:Y:S01]  /*0fb0*/  UISETP.GE.AND UP1, UPT, UR21, 0x1, UPT ;  /* 0x000000011500788c */ /* 0x008fe2000bf26270 */
[----:B------:R-:W-:-:S06]  /*0fc0*/  FMUL R0, R0, UR4 ;  /* 0x0000000400007c20 */ /* 0x000fcc0008400000 */
[----:B------:R-:W3:Y:S01]  /*0fd0*/  F2I.U32.TRUNC.NTZ R0, R0 ;  /* 0x0000000000007305 */ /* 0x000ee2000020f000 */
[----:B--2---:R-:W-:Y:S02]  /*0fe0*/  R2UR UR4, R2 ;  /* 0x00000000020472ca */ /* 0x004fe400000e0000 */
[----:B------:R-:W-:Y:S02]  /*0ff0*/  PRMT R2, RZ, 0x7610, R2 ;  /* 0x00007610ff027816 */ /* 0x000fe40000000002 */
[----:B---3--:R-:W-:Y:S02]  /*1000*/  R2UR UR7, R0 ;  /* 0x00000000000772ca */ /* 0x008fe400000e0000 */
[----:B------:R-:W-:-:S07]  /*1010*/  PRMT R0, RZ, 0x7610, R0 ;  /* 0x00007610ff007816 */ /* 0x000fce0000000000 */
[----:B------:R-:W-:-:S04]  /*1020*/  UIADD3 UR6, UPT, UPT, -UR4, URZ, URZ ;  /* 0x000000ff04067290 */ /* 0x000fc8000fffe1ff */
[----:B-----5:R-:W-:Y:S02]  /*1030*/  UIMAD UR6, UR9, UR6, UR23 ;  /* 0x00000006090672a4 */ /* 0x020fe4000f8e0217 */
[----:B------:R-:W-:-:S04]  /*1040*/  UIADD3 UR4, UPT, UPT, -UR7, URZ, URZ ;  /* 0x000000ff07047290 */ /* 0x000fc8000fffe1ff */
[----:B------:R-:W-:Y:S01]  /*1050*/  IMAD.U32 R233, RZ, RZ, UR6 ;  /* 0x00000006ffe97e24 */ /* 0x000fe2000f8e00ff */
[----:B------:R-:W-:-:S06]  /*1060*/  UIMAD UR4, UR10, UR4, UR8 ;  /* 0x000000040a0472a4 */ /* 0x000fcc000f8e0208 */
[----:B------:R-:W-:Y:S01]  /*1070*/  IMAD.U32 R232, RZ, RZ, UR4 ;  /* 0x00000004ffe87e24 */ /* 0x000fe2000f8e00ff */
[----:B-1----:R-:W-:Y:S06]  /*1080*/  BRA.U UP5, `(.L_x_17) ;  /* 0x0000000105307547 */ /* 0x002fec000b800000 */
[----:B------:R-:W-:Y:S01]  /*1090*/  R2UR UR6, R232 ;  /* 0x00000000e80672ca */ /* 0x000fe200000e0000 */
[----:B------:R-:W-:Y:S01]  /*10a0*/  UMOV UR8, 0x3 ;  /* 0x0000000300087882 */ /* 0x000fe20000000000 */
[----:B------:R-:W-:-:S11]  /*10b0*/  R2UR UR4, R233 ;  /* 0x00000000e90472ca */ /* 0x000fd600000e0000 */
[----:B------:R-:W-:-:S04]  /*10c0*/  UISETP.NE.AND UP0, UPT, UR6, URZ, UPT ;  /* 0x000000ff0600728c */ /* 0x000fc8000bf05270 */
[----:B------:R-:W-:Y:S02]  /*10d0*/  UISETP.LT.U32.OR UP0, UPT, UR4, 0x2, !UP0 ;  /* 0x000000020400788c */ /* 0x000fe4000c701470 */
[----:B------:R-:W-:Y:S02]  /*10e0*/  ULOP3.LUT UR4, UR4, 0xfffffffe, URZ, 0xc0, !UPT ;  /* 0xfffffffe04047892 */ /* 0x000fe4000f8ec0ff */
[----:B------:R-:W-:Y:S02]  /*10f0*/  USEL UR7, URZ, 0x1, !UP0 ;  /* 0x00000001ff077887 */ /* 0x000fe4000c000000 */
[----:B------:R-:W-:Y:S02]  /*1100*/  USEL UR6, URZ, 0x2, !UP0 ;  /* 0x00000002ff067887 */ /* 0x000fe4000c000000 */
[----:B------:R-:W-:Y:S02]  /*1110*/  USHF.L.U32 UR4, UR8, UR4, URZ ;  /* 0x0000000408047299 */ /* 0x000fe400080006ff */
[----:B------:R-:W-:-:S04]  /*1120*/  UIADD3 UR6, UPT, UPT, UR7, UR6, URZ ;  /* 0x0000000607067290 */ /* 0x000fc8000fffe0ff */
[----:B------:R-:W-:Y:S02]  /*1130*/  IMAD.U32 R0, RZ, RZ, UR4 ;  /* 0x00000004ff007e24 */ /* 0x000fe4000f8e00ff */
[----:B------:R-:W-:Y:S02]  /*1140*/  IMAD.U32 R2, RZ, RZ, UR6 ;  /* 0x00000006ff027e24 */ /* 0x000fe4000f8e00ff */
.L_x_17:
[----:B------:R-:W-:Y:S05]  /*1150*/  BRA.U !UP1, `(.L_x_18) ;  /* 0x0000000109d07547 */ /* 0x000fea000b800000 */
[----:B------:R-:W1:Y:S01]  /*1160*/  LDCU.128 UR12, c[0x0][0xb10] ;  /* 0x00016200ff0c77ac */ /* 0x000e620008000c00 */
[----:B------:R-:W2:Y:S01]  /*1170*/  LDCU UR7, c[0x0][0x370] ;  /* 0x00006e00ff0777ac */ /* 0x000ea20008000800 */
[----:B------:R-:W3:Y:S01]  /*1180*/  LDCU UR8, c[0x0][0x374] ;  /* 0x00006e80ff0877ac */ /* 0x000ee20008000800 */
[----:B------:R-:W4:Y:S01]  /*1190*/  LDCU UR22, c[0x0][0xb0c] ;  /* 0x00016180ff1677ac */ /* 0x000f220008000800 */
[----:B------:R-:W5:Y:S01]  /*11a0*/  LDCU UR9, c[0x0][0xb20] ;  /* 0x00016400ff0977ac */ /* 0x000f620008000800 */
[----:B-1----:R-:W-:Y:S01]  /*11b0*/  UIMAD.WIDE.U32 UR16, UR23, UR12, URZ ;  /* 0x0000000c171072a5 */ /* 0x002fe2000f8e00ff */
[----:B------:R-:W1:Y:S01]  /*11c0*/  LDCU.64 UR10, c[0x0][0xb28] ;  /* 0x00016500ff0a77ac */ /* 0x000e620008000a00 */
[----:B------:R-:W-:-:S05]  /*11d0*/  UISETP.NE.AND UP3, UPT, UR14, 0x1, UPT ;  /* 0x000000010e00788c */ /* 0x000fca000bf65270 */
[----:B------:R-:W-:Y:S01]  /*11e0*/  UMOV UR4, UR17 ;  /* 0x0000001100047c82 */ /* 0x000fe20008000000 */
[----:B---3--:R-:W-:Y:S02]  /*11f0*/  UIMAD.WIDE.U32 UR16, UR8, UR15, URZ ;  /* 0x0000000f081072a5 */ /* 0x008fe4000f8e00ff */
[----:B----4-:R-:W-:Y:S02]  /*1200*/  UISETP.NE.AND UP0, UPT, UR22, 0x1, UPT ;  /* 0x000000011600788c */ /* 0x010fe4000bf05270 */
[----:B--2---:R-:W-:Y:S02]  /*1210*/  UIMAD.WIDE.U32 UR18, UR7, UR12, URZ ;  /* 0x0000000c071272a5 */ /* 0x004fe4000f8e00ff */
[----:B------:R-:W-:Y:S01]  /*1220*/  UISETP.NE.AND UP1, UPT, UR21, 0x1, UPT ;  /* 0x000000011500788c */ /* 0x000fe2000bf25270 */
[----:B------:R-:W-:Y:S01]  /*1230*/  UMOV UR16, UR17 ;  /* 0x0000001100107c82 */ /* 0x000fe20008000000 */
[----:B------:R-:W-:Y:S02]  /*1240*/  USHF.R.U32.HI UR4, URZ, UR13, UR4 ;  /* 0x0000000dff047299 */ /* 0x000fe40008011604 */
[----:B-----5:R-:W-:Y:S01]  /*1250*/  @UP3 USHF.R.U32.HI UR8, URZ, UR9, UR16 ;  /* 0x00000009ff083299 */ /* 0x020fe20008011610 */
[----:B------:R-:W-:Y:S01]  /*1260*/  UMOV UR18, UR19 ;  /* 0x0000001300127c82 */ /* 0x000fe20008000000 */
[----:B------:R-:W-:-:S02]  /*1270*/  UIMAD.WIDE.U32 UR16, UR50, UR15, URZ ;  /* 0x0000000f321072a5 */ /* 0x000fc4000f8e00ff */
[----:B------:R-:W-:Y:S02]  /*1280*/  @UP0 USHF.R.U32.HI UR7, URZ, UR13, UR18 ;  /* 0x0000000dff070299 */ /* 0x000fe40008011612 */
[----:B-1----:R-:W-:Y:S02]  /*1290*/  UIMAD.WIDE.U32 UR12, UR8, UR10, URZ ;  /* 0x0000000a080c72a5 */ /* 0x002fe4000f8e00ff */
[----:B------:R-:W-:Y:S02]  /*12a0*/  UIMAD.WIDE.U32 UR18, UR7, UR10, URZ ;  /* 0x0000000a071272a5 */ /* 0x000fe4000f8e00ff */
[----:B------:R-:W-:-:S03]  /*12b0*/  USEL UR6, UR23, UR4, !UP0 ;  /* 0x0000000417067287 */ /* 0x000fc6000c000000 */
[----:B------:R-:W-:Y:S01]  /*12c0*/  UMOV UR4, UR17 ;  /* 0x0000001100047c82 */ /* 0x000fe20008000000 */
[----:B------:R-:W-:Y:S01]  /*12d0*/  UMOV UR12, UR13 ;  /* 0x0000000d000c7c82 */ /* 0x000fe20008000000 */
[----:B------:R-:W-:Y:S02]  /*12e0*/  USHF.R.U32.HI UR4, URZ, UR9, UR4 ;  /* 0x00000009ff047299 */ /* 0x000fe40008011604 */
[----:B------:R-:W-:Y:S01]  /*12f0*/  @UP1 USHF.R.U32.HI UR8, URZ, UR11, UR12 ;  /* 0x0000000bff081299 */ /* 0x000fe2000801160c */
[----:B------:R-:W-:Y:S01]  /*1300*/  UMOV UR18, UR19 ;  /* 0x0000001300127c82 */ /* 0x000fe20008000000 */
[----:B------:R-:W-:Y:S02]  /*1310*/  USEL UR4, UR50, UR4, !UP3 ;  /* 0x0000000432047287 */ /* 0x000fe4000d800000 */
[----:B------:R-:W-:Y:S02]  /*1320*/  @UP1 USHF.R.U32.HI UR7, URZ, UR11, UR18 ;  /* 0x0000000bff071299 */ /* 0x000fe40008011612 */
[----:B------:R-:W-:-:S02]  /*1330*/  UIMAD UR8, UR8, UR21, URZ ;  /* 0x00000015080872a4 */ /* 0x000fc4000f8e02ff */
[----:B------:R-:W-:Y:S02]  /*1340*/  UIMAD UR12, UR7, UR21, URZ ;  /* 0x00000015070c72a4 */ /* 0x000fe4000f8e02ff */
[----:B------:R-:W-:Y:S02]  /*1350*/  UISETP.GE.AND UP0, UPT, UR4, UR8, UPT ;  /* 0x000000080400728c */ /* 0x000fe4000bf06270 */
[----:B------:R-:W-:Y:S02]  /*1360*/  UIMAD.WIDE.U32 UR8, UR4, UR10, URZ ;  /* 0x0000000a040872a5 */ /* 0x000fe4000f8e00ff */
[----:B------:R-:W-:Y:S02]  /*1370*/  UISETP.GE.OR UP0, UPT, UR6, UR12, UP0 ;  /* 0x0000000c0600728c */ /* 0x000fe40008706670 */
[----:B------:R-:W-:Y:S02]  /*1380*/  UIMAD.WIDE.U32 UR12, UR6, UR10, URZ ;  /* 0x0000000a060c72a5 */ /* 0x000fe4000f8e00ff */
[----:B------:R-:W-:-:S02]  /*1390*/  USHF.R.U32.HI UR9, URZ, UR11, UR9 ;  /* 0x0000000bff097299 */ /* 0x000fc40008011609 */
[----:B------:R-:W-:Y:S02]  /*13a0*/  UIADD3 UR10, UPT, UPT, -UR4, URZ, URZ ;  /* 0x000000ff040a7290 */ /* 0x000fe4000fffe1ff */
[----:B------:R-:W-:Y:S02]  /*13b0*/  USEL UR9, UR4, UR9, !UP1 ;  /* 0x0000000904097287 */ /* 0x000fe4000c800000 */
[----:B------:R-:W-:Y:S01]  /*13c0*/  UIMAD UR50, UR14, UR10, UR50 ;  /* 0x0000000a0e3272a4 */ /* 0x000fe2000f8e0232 */
[----:B------:R-:W-:Y:S01]  /*13d0*/  @!UP0 UMOV UR8, UR13 ;  /* 0x0000000d00088c82 */ /* 0x000fe20008000000 */
[----:B------:R-:W-:Y:S02]  /*13e0*/  UIADD3 UR10, UPT, UPT, -UR9, URZ, URZ ;  /* 0x000000ff090a7290 */ /* 0x000fe4000fffe1ff */
[----:B------:R-:W-:Y:S02]  /*13f0*/  @!UP0 USHF.R.U32.HI UR8, URZ, UR11, UR8 ;  /* 0x0000000bff088299 */ /* 0x000fe40008011608 */
[----:B------:R-:W-:-:S02]  /*1400*/  UIMAD UR10, UR21, UR10, UR4 ;  /* 0x0000000a150a72a4 */ /* 0x000fc4000f8e0204 */
[----:B------:R-:W-:Y:S02]  /*1410*/  @!UP0 USEL UR8, UR6, UR8, !UP1 ;  /* 0x0000000806088287 */ /* 0x000fe4000c800000 */
[----:B------:R-:W-:Y:S02]  /*1420*/  UIADD3 UR49, UPT, UPT, -UR6, URZ, URZ ;  /* 0x000000ff06317290 */ /* 0x000fe4000fffe1ff */
[----:B------:R-:W-:Y:S02]  /*1430*/  @!UP0 UIMAD UR7, UR10, UR7, UR8 ;  /* 0x000000070a0782a4 */ /* 0x000fe4000f8e0208 */
[----:B------:R-:W-:Y:S02]  /*1440*/  @!UP0 UIADD3 UR9, UPT, UPT, UR9, -UR8, URZ ;  /* 0x8000000809098290 */ /* 0x000fe4000fffe0ff */
[----:B------:R-:W-:Y:S02]  /*1450*/  UIMAD UR49, UR22, UR49, UR23 ;  /* 0x00000031163172a4 */ /* 0x000fe4000f8e0217 */
[----:B------:R-:W-:-:S03]  /*1460*/  @!UP0 UIMAD UR4, UR9, UR21, UR6 ;  /* 0x00000015090482a4 */ /* 0x000fc6000f8e0206 */
[----:B------:R-:W-:Y:S01]  /*1470*/  @!UP0 UMOV UR6, UR7 ;  /* 0x0000000700068c82 */ /* 0x000fe20008000000 */
[----:B------:R-:W-:Y:S02]  /*1480*/  UIMAD UR50, UR4, UR14, UR50 ;  /* 0x0000000e043272a4 */ /* 0x000fe4000f8e0232 */
[----:B------:R-:W-:-:S12]  /*1490*/  UIMAD UR49, UR6, UR22, UR49 ;  /* 0x00000016063172a4 */ /* 0x000fd8000f8e0231 */
.L_x_18:
[----:B------:R-:W-:Y:S02]  /*14a0*/  UISETP.NE.AND UP1, UPT, UR24, 0x1, UPT ;  /* 0x000000011800788c */ /* 0x000fe4000bf25270 */
[----:B------:R-:W-:-:S07]  /*14b0*/  UISETP.NE.AND UP0, UPT, UR20, 0x2, UPT ;  /* 0x000000021400788c */ /* 0x000fce000bf05270 */
[----:B------:R-:W-:Y:S05]  /*14c0*/  BRA.U UP1, `(.L_x_19) ;  /* 0x0000000101447547 */ /* 0x000fea000b800000 */
[----:B------:R-:W1:Y:S01]  /*14d0*/  LDCU.128 UR12, c[0x0][0xb10] ;  /* 0x00016200ff0c77ac */ /* 0x000e620008000c00 */
[----:B------:R-:W2:Y:S01]  /*14e0*/  LDCU UR10, c[0x0][0xb0c] ;  /* 0x00016180ff0a77ac */ /* 0x000ea20008000800 */
[----:B------:R-:W3:Y:S01]  /*14f0*/  LDCU UR11, c[0x0][0xb20] ;  /* 0x00016400ff0b77ac */ /* 0x000ee20008000800 */
[----:B-1----:R-:W-:Y:S02]  /*1500*/  UIMAD.WIDE.U32 UR6, UR49, UR12, URZ ;  /* 0x0000000c310672a5 */ /* 0x002fe4000f8e00ff */
[----:B------:R-:W-:Y:S02]  /*1510*/  UIMAD.WIDE.U32 UR8, UR50, UR15, URZ ;  /* 0x0000000f320872a5 */ /* 0x000fe4000f8e00ff */
[----:B--2---:R-:W-:-:S03]  /*1520*/  UISETP.NE.AND UP1, UPT, UR10, 0x1, UPT ;  /* 0x000000010a00788c */ /* 0x004fc6000bf25270 */
[----:B------:R-:W-:Y:S02]  /*1530*/  UMOV UR6, UR7 ;  /* 0x0000000700067c82 */ /* 0x000fe40008000000 */
[----:B------:R-:W-:Y:S01]  /*1540*/  USHF.R.U32.HI UR6, URZ, UR13, UR6 ;  /* 0x0000000dff067299 */ /* 0x000fe20008011606 */
[----:B------:R-:W-:-:S03]  /*1550*/  UMOV UR4, UR9 ;  /* 0x0000000900047c82 */ /* 0x000fc60008000000 */
[----:B------:R-:W-:Y:S02]  /*1560*/  USEL UR6, UR49, UR6, !UP1 ;  /* 0x0000000631067287 */ /* 0x000fe4000c800000 */
[----:B------:R-:W-:Y:S02]  /*1570*/  UISETP.NE.AND UP1, UPT, UR14, 0x1, UPT ;  /* 0x000000010e00788c */ /* 0x000fe4000bf25270 */
[----:B---3--:R-:W-:-:S04]  /*1580*/  USHF.R.U32.HI UR4, URZ, UR11, UR4 ;  /* 0x0000000bff047299 */ /* 0x008fc80008011604 */
[----:B------:R-:W-:-:S04]  /*1590*/  USEL UR4, UR50, UR4, !UP1 ;  /* 0x0000000432047287 */ /* 0x000fc8000c800000 */
[----:B------:R-:W-:Y:S02]  /*15a0*/  UIADD3 UR7, UPT, UPT, -UR4, UR6, URZ ;  /* 0x0000000604077290 */ /* 0x000fe4000fffe1ff */
[----:B------:R-:W-:Y:S02]  /*15b0*/  UIADD3 UR4, UPT, UPT, UR4, -UR6, URZ ;  /* 0x8000000604047290 */ /* 0x000fe4000fffe0ff */
[----:B------:R-:W-:Y:S02]  /*15c0*/  UIMAD UR50, UR7, UR14, UR50 ;  /* 0x0000000e073272a4 */ /* 0x000fe4000f8e0232 */
[----:B------:R-:W-:-:S12]  /*15d0*/  UIMAD UR49, UR4, UR10, UR49 ;  /* 0x0000000a043172a4 */ /* 0x000fd8000f8e0231 */
.L_x_19:
[----:B------:R-:W-:Y:S05]  /*15e0*/  BRA.U !UP6, `(.L_x_20) ;  /* 0x000000010e0c7547 */ /* 0x000fea000b800000 */
[----:B------:R-:W-:Y:S01]  /*15f0*/  UCGABAR_WAIT ;  /* 0x0000000000007dc7 */ /* 0x000fe20008000000 */
[----:B------:R-:W-:Y:S01]  /*1600*/  CCTL.IVALL ;  /* 0x00000000ff00798f */ /* 0x000fe20002000000 */
[----:B------:R-:W-:Y:S05]  /*1610*/  BRA `(.L_x_21) ;  /* 0x0000000000047947 */ /* 0x000fea0003800000 */
.L_x_20:
[----:B------:R-:W-:Y:S06]  /*1620*/  BAR.SYNC.DEFER_BLOCKING 0x0 ;  /* 0x0000000000007b1d */ /* 0x000fec0000010000 */
.L_x_21:
[----:B------:R-:W-:Y:S05]  /*1630*/  BRA.U UP0, `(.L_x_22) ;  /* 0x0000001500387547 */ /* 0x000fea000b800000 */
[----:B------:R-:W1:Y:S01]  /*1640*/  LDCU UR7, c[0x0][0x38c] ;  /* 0x00007180ff0777ac */ /* 0x000e620008000800 */
[----:B------:R-:W-:Y:S01]  /*1650*/  PLOP3.LUT P1, PT, PT, PT, UP4, 0x80, 0x8 ;  /* 0x000000000008781c */ /* 0x000fe20003f2f048 */
[----:B------:R-:W-:Y:S01]  /*1660*/  IMAD.MOV.U32 R12, RZ, RZ, 0x1 ;  /* 0x00000001ff0c7424 */ /* 0x000fe200078e00ff */
[----:B------:R-:W-:Y:S02]  /*1670*/  ISETP.NE.AND P2, PT, R225, RZ, P3 ;  /* 0x000000ffe100720c */ /* 0x000fe40001f45270 */
[----:B------:R-:W-:Y:S02]  /*1680*/  CS2R R10, SRZ ;  /* 0x00000000000a7805 */ /* 0x000fe4000001ff00 */
[----:B------:R-:W-:Y:S01]  /*1690*/  PLOP3.LUT P1, PT, P1, PT, PT, 0x8, 0x80 ;  /* 0x000000000080781c */ /* 0x000fe20000f2e170 */
[----:B------:R-:W-:Y:S01]  /*16a0*/  IMAD.MOV.U32 R9, RZ, RZ, RZ ;  /* 0x000000ffff097224 */ /* 0x000fe200078e00ff */
[----:B------:R-:W2:Y:S01]  /*16b0*/  LDCU UR43, c[0x0][0x370] ;  /* 0x00006e00ff2b77ac */ /* 0x000ea20008000800 */
[----:B------:R-:W-:Y:S01]  /*16c0*/  IMAD.MOV.U32 R8, RZ, RZ, 0x1 ;  /* 0x00000001ff087424 */ /* 0x000fe200078e00ff */
[----:B------:R-:W-:Y:S01]  /*16d0*/  ULOP3.LUT UR52, UR23, 0x1, URZ, 0xc0, !UPT ;  /* 0x0000000117347892 */ /* 0x000fe2000f8ec0ff */
[----:B------:R-:W3:Y:S01]  /*16e0*/  LDCU.64 UR38, c[0x0][0x348] ;  /* 0x00006900ff2677ac */ /* 0x000ee20008000a00 */
[----:B------:R-:W-:-:S02]  /*16f0*/  USHF.L.U32 UR51, UR23, 0x7, URZ ;  /* 0x0000000717337899 */ /* 0x000fc400080006ff */
[----:B-1----:R-:W-:Y:S02]  /*1700*/  UIADD3 UR6, UPT, UPT, UR7, 0xff, URZ ;  /* 0x000000ff07067890 */ /* 0x002fe4000fffe0ff */
[----:B------:R-:W-:Y:S02]  /*1710*/  UIADD3 UR48, UPT, UPT, UR7, 0x1fe, URZ ;  /* 0x000001fe07307890 */ /* 0x000fe4000fffe0ff */
[----:B------:R-:W-:Y:S01]  /*1720*/  USHF.R.S32.HI UR4, URZ, 0x1f, UR6 ;  /* 0x0000001fff047899 */ /* 0x000fe20008011406 */
[----:B------:R-:W1:Y:S03]  /*1730*/  LDCU UR42, c[0x0][0x374] ;  /* 0x00006e80ff2a77ac */ /* 0x000e660008000800 */
[----:B------:R-:W-:Y:S02]  /*1740*/  ULEA.HI UR4, UR4, UR6, URZ, 0x8 ;  /* 0x0000000604047291 */ /* 0x000fe4000f8f40ff */
[----:B------:R-:W-:-:S02]  /*1750*/  UIADD3 UR6, UPT, UPT, UR7, -0x1, URZ ;  /* 0xffffffff07067890 */ /* 0x000fc4000fffe0ff */
[----:B------:R-:W-:Y:S02]  /*1760*/  USHF.R.S32.HI UR45, URZ, 0x8, UR4 ;  /* 0x00000008ff2d7899 */ /* 0x000fe40008011404 */
[----:B------:R-:W-:Y:S02]  /*1770*/  UISETP.GE.U32.AND UP1, UPT, UR6, -0x1ff, UPT ;  /* 0xfffffe010600788c */ /* 0x000fe4000bf26070 */
[----:B------:R-:W-:Y:S01]  /*1780*/  UISETP.LT.U32.AND UP0, UPT, UR45, 0x4, UPT ;  /* 0x000000042d00788c */ /* 0x000fe2000bf01070 */
[----:B------:R-:W-:-:S03]  /*1790*/  UMOV UR21, URZ ;  /* 0x000000ff00157c82 */ /* 0x000fc60008000000 */
[----:B------:R-:W-:Y:S02]  /*17a0*/  USEL UR44, UR45, 0x4, UP0 ;  /* 0x000000042d2c7887 */ /* 0x000fe40008000000 */
[----:B------:R-:W-:Y:S02]  /*17b0*/  UISETP.NE.AND UP0, UPT, UR20, URZ, UPT ;  /* 0x000000ff1400728c */ /* 0x000fe4000bf05270 */
[----:B------:R-:W-:Y:S02]  /*17c0*/  UIADD3 UR4, UPT, UPT, UR44, -0x1, URZ ;  /* 0xffffffff2c047890 */ /* 0x000fe4000fffe0ff */
[----:B------:R-:W-:Y:S02]  /*17d0*/  @UP1 UIADD3 UR4, UPT, UPT, UR44, URZ, URZ ;  /* 0x000000ff2c041290 */ /* 0x000fe4000fffe0ff */
[----:B------:R-:W-:Y:S02]  /*17e0*/  USEL UR30, UR46, 0x2, UP0 ;  /* 0x000000022e1e7887 */ /* 0x000fe40008000000 */
[----:B------:R-:W-:-:S02]  /*17f0*/  UIADD3 UR47, UPT, UPT, UR45, -UR44, URZ ;  /* 0x8000002c2d2f7290 */ /* 0x000fc4000fffe0ff */
[----:B------:R-:W-:Y:S02]  /*1800*/  UIADD3 UR31, UPT, UPT, UR4, 0x1, URZ ;  /* 0x00000001041f7890 */ /* 0x000fe4000fffe0ff */
[----:B-123--:R-:W-:-:S12]  /*1810*/  UIADD3 UR46, UPT, UPT, -UR4, URZ, URZ ;  /* 0x000000ff042e7290 */ /* 0x00efd8000fffe1ff */
.L_x_42:
[----:B------:R-:W-:Y:S01]  /*1820*/  UISETP.NE.AND UP0, UPT, UR5, URZ, UPT ;  /* 0x000000ff0500728c */ /* 0x000fe2000bf05270 */
[----:B-1----:R-:W1:Y:S08]  /*1830*/  S2UR UR5, SR_CgaCtaId ;  /* 0x00000000000579c3 */ /* 0x002e700000008800 */
[----:B------:R-:W-:Y:S05]  /*1840*/  BRA.U UP0, `(.L_x_23) ;  /* 0x0000000100347547 */ /* 0x000fea000b800000 */
[----:B------:R-:W2:Y:S01]  /*1850*/  S2R R0, SR_CgaCtaId ;  /* 0x0000000000007919 */ /* 0x000ea20000008800 */
[----:B------:R-:W-:Y:S02]  /*1860*/  MOV R3, 0x400 ;  /* 0x0000040000037802 */ /* 0x000fe40000000f00 */
[----:B------:R-:W-:Y:S02]  /*1870*/  SHF.L.U32 R2, R8, 0x1f, RZ ;  /* 0x0000001f08027819 */ /* 0x000fe400000006ff */
[----:B--2---:R-:W-:-:S05]  /*1880*/  LEA R0, R0, R3, 0x18 ;  /* 0x0000000300007211 */ /* 0x004fca00078ec0ff */
[----:B------:R-:W-:-:S04]  /*1890*/  IMAD R3, R9, 0x8, R0 ;  /* 0x0000000809037824 */ /* 0x000fc800078e0200 */
[----:B------:R-:W2:Y:S02]  /*18a0*/  SYNCS.PHASECHK.TRANS64.TRYWAIT P0, [R3+URZ+0xd0], R2 ;  /* 0x0000d002030075a7 */ /* 0x000ea400080011ff */
[----:B--2---:R-:W-:Y:S05]  /*18b0*/  @!P0 BRA `(.L_x_24) ;  /* 0x0000007800088947 */ /* 0x004fea0003800000 */
.L_x_114:
[----:B------:R-:W-:Y:S01]  /*18c0*/  VIADD R9, R9, 0x1 ;  /* 0x0000000109097836 */ /* 0x000fe20000000000 */
[----:B------:R2:W-:Y:S04]  /*18d0*/  SYNCS.ARRIVE.TRANS64.A1T0 RZ, [R3+URZ+0xc0], RZ ;  /* 0x0000c0ff03ff79a7 */ /* 0x0005e800081000ff */
[----:B------:R-:W-:-:S04]  /*18e0*/  ISETP.NE.AND P0, PT, R9, 0x2, PT ;  /* 0x000000020900780c */ /* 0x000fc80003f05270 */
[----:B------:R-:W-:Y:S02]  /*18f0*/  SEL R9, R9, RZ, P0 ;  /* 0x000000ff09097207 */ /* 0x000fe40000000000 */
[----:B--2---:R-:W-:-:S04]  /*1900*/  SEL R3, RZ, 0x1, P0 ;  /* 0x00000001ff037807 */ /* 0x004fc80000000000 */
[----:B------:R-:W-:-:S07]  /*1910*/  LOP3.LUT R8, R8, R3, RZ, 0x3c, !PT ;  /* 0x0000000308087212 */ /* 0x000fce00078e3cff */
.L_x_23:
[----:B------:R-:W-:Y:S01]  /*1920*/  UMOV UR4, 0x400 ;  /* 0x0000040000047882 */ /* 0x000fe20000000000 */
[----:B------:R-:W-:Y:S01]  /*1930*/  SHF.L.U32 R0, R12, 0x1f, RZ ;  /* 0x0000001f0c007819 */ /* 0x000fe200000006ff */
[----:B-1----:R-:W-:Y:S02]  /*1940*/  ULEA UR4, UR5, UR4, 0x18 ;  /* 0x0000000405047291 */ /* 0x002fe4000f8ec0ff */
[----:B------:R-:W-:Y:S02]  /*1950*/  UISETP.GE.U32.AND UP0, UPT, UR48, 0x1ff, UPT ;  /* 0x000001ff3000788c */ /* 0x000fe4000bf06070 */
[----:B------:R-:W-:Y:S02]  /*1960*/  ULEA UR6, UR21, UR4, 0x3 ;  /* 0x0000000415067291 */ /* 0x000fe4000f8e18ff */
[----:B------:R-:W-:Y:S01]  /*1970*/  ULEA UR19, UR50, UR52, 0x1 ;  /* 0x0000003432137291 */ /* 0x000fe2000f8e08ff */
[----:B------:R-:W-:-:S03]  /*1980*/  UMOV UR13, URZ ;  /* 0x000000ff000d7c82 */ /* 0x000fc60008000000 */
[----:B------:R-:W-:-:S03]  /*1990*/  UIMAD UR19, UR19, 0x38, URZ ;  /* 0x00000038131378a4 */ /* 0x000fc6000f8e02ff */
[----:B------:R1:W2:Y:S01]  /*19a0*/  SYNCS.PHASECHK.TRANS64.TRYWAIT P0, [UR6+0x20], R0 ;  /* 0x00002000ff0075a7 */ /* 0x0002a20008001106 */
[----:B------:R-:W-:-:S04]  /*19b0*/  ULEA.HI UR6, UR49, UR49, URZ, 0x1 ;  /* 0x0000003131067291 */ /* 0x000fc8000f8f08ff */
[----:B------:R-:W-:-:S04]  /*19c0*/  USHF.L.U32 UR6, UR6, 0x7, URZ ;  /* 0x0000000706067899 */ /* 0x000fc800080006ff */
[----:B------:R-:W-:-:S04]  /*19d0*/  ULOP3.LUT UR35, UR6, 0xffffff00, URZ, 0xc0, !UPT ;  /* 0xffffff0006237892 */ /* 0x000fc8000f8ec0ff */
[----:B------:R-:W-:Y:S01]  /*19e0*/  ULOP3.LUT UR35, UR35, 0x80, UR51, 0xf8, !UPT ;  /* 0x0000008023237892 */ /* 0x000fe2000f8ef833 */
[----:B------:R-:W-:Y:S11]  /*19f0*/  BRA.U !UP0, `(.L_x_25) ;  /* 0x0000000108f07547 */ /* 0x000ff6000b800000 */
[----:B------:R-:W-:Y:S01]  /*1a00*/  UMOV UR29, UR46 ;  /* 0x0000002e001d7c82 */ /* 0x000fe20008000000 */
[----:B------:R-:W-:Y:S01]  /*1a10*/  UMOV UR6, UR21 ;  /* 0x0000001500067c82 */ /* 0x000fe20008000000 */
[----:B------:R-:W-:-:S05]  /*1a20*/  UMOV UR26, 0x80 ;  /* 0x00000080001a7882 */ /* 0x000fca0000000000 */
.L_x_31:
[----:B--2---:R-:W-:Y:S01]  /*1a30*/  @P3 MOV R2, 0x17000 ;  /* 0x0001700000023802 */ /* 0x004fe20000000f00 */
[----:B------:R-:W-:Y:S01]  /*1a40*/  ULEA UR33, UR6, UR4, 0x3 ;  /* 0x0000000406217291 */ /* 0x000fe2000f8e18ff */
[----:B--2-4-:R-:W-:Y:S11]  /*1a50*/  @P0 BRA `(.L_x_26) ;  /* 0x00000000000c0947 */ /* 0x014ff60003800000 */
[----:B------:R-:W-:Y:S04]  /*1a60*/  SHF.L.U32 R3, R12, 0x1f, RZ ;  /* 0x0000001f0c037819 */ /* 0x000fe800000006ff */
[----:B------:R-:W2:Y:S02]  /*1a70*/  SYNCS.PHASECHK.TRANS64.TRYWAIT P0, [UR33+0x20], R3 ;  /* 0x00002003ff0075a7 */ /* 0x000ea40008001121 */
[----:B--2---:R-:W-:Y:S05]  /*1a80*/  @!P0 BRA `(.L_x_27) ;  /* 0x0000007400a88947 */ /* 0x004fea0003800000 */
.L_x_26:
[----:B------:R2:W-:Y:S01]  /*1a90*/  @P3 SYNCS.ARRIVE.TRANS64 RZ, [UR33], R2 ;  /* 0x00000002ffff39a7 */ /* 0x0005e20008000021 */
[----:B------:R-:W-:Y:S02]  /*1aa0*/  ULOP3.LUT UR7, UR30, 0x2, URZ, 0xfc, !UPT ;  /* 0x000000021e077892 */ /* 0x000fe4000f8efcff */
[----:B------:R-:W-:Y:S02]  /*1ab0*/  UIADD3 UR29, UPT, UPT, UR29, 0x1, URZ ;  /* 0x000000011d1d7890 */ /* 0x000fe4000fffe0ff */
[----:B------:R-:W-:Y:S02]  /*1ac0*/  UISETP.NE.AND UP0, UPT, UR7, 0x2, UPT ;  /* 0x000000020700788c */ /* 0x000fe4000bf05270 */
[----:B------:R-:W-:Y:S07]  /*1ad0*/  UISETP.NE.AND UP2, UPT, UR29, 0x1, UPT ;  /* 0x000000011d00788c */ /* 0x000fee000bf45270 */
[----:B------:R-:W-:Y:S05]  /*1ae0*/  BRA.U UP0, `(.L_x_28) ;  /* 0x0000000100047547 */ /* 0x000fea000b800000 */
[----:B------:R-:W-:Y:S05]  /*1af0*/  BPT.TRAP 0x1 ;  /* 0x000000040000795c */ /* 0x000fea0000300000 */
.L_x_28:
[----:B------:R-:W-:Y:S04]  /*1b00*/  BSSY.RECONVERGENT B0, `(.L_x_29) ;  /* 0x0000003000007945 */ /* 0x000fe80003800200 */
[----:B------:R-:W-:Y:S05]  /*1b10*/  @!P2 BRA `(.L_x_30) ;  /* 0x000000000004a947 */ /* 0x000fea0003800000 */
[----:B------:R-:W-:Y:S05]  /*1b20*/  BPT.TRAP 0x1 ;  /* 0x000000040000795c */ /* 0x000fea0000300000 */
.L_x_30:
[----:B------:R-:W-:Y:S05]  /*1b30*/  BSYNC.RECONVERGENT B0 ;  /* 0x0000000000007941 */ /* 0x000fea0003800200 */
.L_x_29:
[----:B------:R-:W-:Y:S02]  /*1b40*/  UIADD3 UR7, UPT, UPT, UR6, 0x1, URZ ;  /* 0x0000000106077890 */ /* 0x000fe4000fffe0ff */
[----:B------:R-:W-:Y:S02]  /*1b50*/  UIADD3 UR22, UP1, UPT, UR38, 0x80, URZ ;  /* 0x0000008026167890 */ /* 0x000fe4000ff3e0ff */
[----:B------:R-:W-:Y:S02]  /*1b60*/  UISETP.NE.AND UP0, UPT, UR7, 0x4, UPT ;  /* 0x000000040700788c */ /* 0x000fe4000bf05270 */
[----:B------:R-:W-:Y:S02]  /*1b70*/  ULEA UR24, UR6, UR4, 0xf ;  /* 0x0000000406187291 */ /* 0x000fe4000f8e78ff */
[----:B------:R-:W-:Y:S02]  /*1b80*/  USEL UR8, URZ, 0x1, UP0 ;  /* 0x00000001ff087887 */ /* 0x000fe40008000000 */
[----:B------:R-:W-:Y:S02]  /*1b90*/  USEL UR21, UR7, URZ, UP0 ;  /* 0x000000ff07157287 */ /* 0x000fe40008000000 */
[----:B------:R-:W-:Y:S02]  /*1ba0*/  ULOP3.LUT UR33, UR33, 0xfefffff8, URZ, 0xc0, !UPT ;  /* 0xfefffff821217892 */ /* 0x000fe4000f8ec0ff */
[----:B------:R-:W-:Y:S01]  /*1bb0*/  ULEA UR7, UR21, UR4, 0x3 ;  /* 0x0000000415077291 */ /* 0x000fe2000f8e18ff */
[----:B------:R-:W-:Y:S01]  /*1bc0*/  LOP3.LUT R12, R12, UR8, RZ, 0x3c, !PT ;  /* 0x000000080c0c7c12 */ /* 0x000fe2000f8e3cff */
[----:B------:R-:W-:Y:S02]  /*1bd0*/  UIADD3 UR34, UPT, UPT, UR26, -0x80, URZ ;  /* 0xffffff801a227890 */ /* 0x000fe4000fffe0ff */
[----:B------:R-:W-:Y:S01]  /*1be0*/  UIADD3.X UR23, UPT, UPT, URZ, UR39, URZ, UP1, !UPT ;  /* 0x00000027ff177290 */ /* 0x000fe20008ffe4ff */
[----:B-1----:R-:W-:Y:S01]  /*1bf0*/  SHF.L.U32 R0, R12, 0x1f, RZ ;  /* 0x0000001f0c007819 */ /* 0x002fe200000006ff */
[----:B------:R-:W-:Y:S02]  /*1c00*/  UIADD3 UR32, UPT, UPT, UR24, 0x7200, URZ ;  /* 0x0000720018207890 */ /* 0x000fe4000fffe0ff */
[----:B------:R-:W-:Y:S01]  /*1c10*/  UIMAD UR8, UR6, 0x3800, UR4 ;  /* 0x00003800060878a4 */ /* 0x000fe2000f8e0204 */
[----:B------:R3:W4:Y:S01]  /*1c20*/  SYNCS.PHASECHK.TRANS64.TRYWAIT P0, [UR7+0x20], R0 ;  /* 0x00002000ff0075a7 */ /* 0x0007220008001107 */
[----:B------:R-:W-:Y:S01]  /*1c30*/  UMOV UR7, 0x10000000 ;  /* 0x1000000000077882 */ /* 0x000fe20000000000 */
[----:B------:R-:W-:Y:S01]  /*1c40*/  UMOV UR6, 0x0 ;  /* 0x0000000000067882 */ /* 0x000fe20000000000 */
[----:B------:R-:W-:Y:S02]  /*1c50*/  UIADD3 UR24, UPT, UPT, UR24, 0xb200, URZ ;  /* 0x0000b20018187890 */ /* 0x000fe4000fffe0ff */
[----:B------:R-:W-:Y:S01]  /*1c60*/  UIADD3 UR14, UP0, UPT, UR38, 0x180, URZ ;  /* 0x00000180260e7890 */ /* 0x000fe2000ff1e0ff */
[----:B------:R-:W-:Y:S01]  /*1c70*/  UTMALDG.3D.2CTA [UR32], [UR22], desc[UR6] ;  /* 0x00000620160075b4 */ /* 0x000fe20008211000 */
[----:B------:R-:W-:Y:S01]  /*1c80*/  UMOV UR27, UR35 ;  /* 0x00000023001b7c82 */ /* 0x000fe20008000000 */
[----:B------:R-:W-:Y:S01]  /*1c90*/  UMOV UR28, UR36 ;  /* 0x00000024001c7c82 */ /* 0x000fe20008000000 */
[----:B------:R-:W-:Y:S01]  /*1ca0*/  UMOV UR25, UR33 ;  /* 0x0000002100197c82 */ /* 0x000fe20008000000 */
[----:B------:R-:W-:Y:S02]  /*1cb0*/  UIADD3.X UR15, UPT, UPT, URZ, UR39, URZ, UP0, !UPT ;  /* 0x00000027ff0f7290 */ /* 0x000fe400087fe4ff */
[----:B------:R-:W-:Y:S01]  /*1cc0*/  UIADD3 UR16, UPT, UPT, UR8, 0x27200, URZ ;  /* 0x0002720008107890 */ /* 0x000fe2000fffe0ff */
[----:B------:R1:W-:Y:S01]  /*1cd0*/  UTMALDG.3D.2CTA [UR24], [UR22], desc[UR6] ;  /* 0x00000618160075b4 */ /* 0x0003e20008211000 */
[----:B------:R-:W-:Y:S01]  /*1ce0*/  UMOV UR20, UR36 ;  /* 0x0000002400147c82 */ /* 0x000fe20008000000 */
[----:B------:R-:W-:Y:S01]  /*1cf0*/  UMOV UR17, UR33 ;  /* 0x0000002100117c82 */ /* 0x000fe20008000000 */
[----:B------:R-:W-:Y:S01]  /*1d00*/  UMOV UR18, UR34 ;  /* 0x0000002200127c82 */ /* 0x000fe20008000000 */
[----:B------:R-:W-:Y:S01]  /*1d10*/  UIADD3 UR8, UPT, UPT, UR8, 0x28e00, URZ ;  /* 0x00028e0008087890 */ /* 0x000fe2000fffe0ff */
[----:B------:R-:W-:Y:S01]  /*1d20*/  UMOV UR10, UR26 ;  /* 0x0000001a000a7c82 */ /* 0x000fe20008000000 */
[----:B------:R-:W-:Y:S02]  /*1d30*/  UMOV UR11, UR19 ;  /* 0x00000013000b7c82 */ /* 0x000fe40008000000 */
[----:B------:R-:W-:Y:S01]  /*1d40*/  UTMALDG.3D.2CTA [UR16], [UR14], desc[UR6] ;  /* 0x000006100e0075b4 */ /* 0x000fe20008211000 */
[----:B------:R-:W-:Y:S01]  /*1d50*/  UMOV UR12, UR36 ;  /* 0x00000024000c7c82 */ /* 0x000fe20008000000 */
[----:B------:R-:W-:Y:S01]  /*1d60*/  UMOV UR9, UR33 ;  /* 0x0000002100097c82 */ /* 0x000fe20008000000 */
[----:B------:R-:W-:Y:S02]  /*1d70*/  UMOV UR13, UR31 ;  /* 0x0000001f000d7c82 */ /* 0x000fe40008000000 */
[----:B------:R5:W-:Y:S01]  /*1d80*/  UTMALDG.3D.2CTA [UR8], [UR14], desc[UR6] ;  /* 0x000006080e0075b4 */ /* 0x000be20008211000 */
[----:B-1----:R-:W-:Y:S01]  /*1d90*/  UIADD3 UR26, UPT, UPT, UR26, 0x100, URZ ;  /* 0x000001001a1a7890 */ /* 0x002fe2000fffe0ff */
[----:B-----5:R-:W-:Y:S01]  /*1da0*/  UMOV UR6, UR21 ;  /* 0x0000001500067c82 */ /* 0x020fe20008000000 */
[----:B---3--:R-:W-:Y:S10]  /*1db0*/  BRA.U UP2, `(.L_x_31) ;  /* 0xfffffffd021c7547 */ /* 0x008ff4000b83ffff */
.L_x_25:
[----:B------:R-:W-:Y:S01]  /*1dc0*/  ULEA UR6, UR21, UR4, 0x3 ;  /* 0x0000000415067291 */ /* 0x000fe2000f8e18ff */
[----:B-1----:R-:W-:Y:S01]  /*1dd0*/  SHF.L.U32 R0, R12, 0x1f, RZ ;  /* 0x0000001f0c007819 */ /* 0x002fe200000006ff */
[----:B------:R-:W-:Y:S01]  /*1de0*/  @!P1 SYNCS.ARRIVE.TRANS64.A1T0 RZ, [UR4+0x58], RZ ;  /* 0x000058ffffff99a7 */ /* 0x000fe20008100004 */
[----:B------:R-:W-:-:S06]  /*1df0*/  UISETP.GT.AND UP0, UPT, UR45, UR44, UPT ;  /* 0x0000002c2d00728c */ /* 0x000fcc000bf04270 */
[----:B--2-4-:R1:W2:Y:S03]  /*1e00*/  SYNCS.PHASECHK.TRANS64.TRYWAIT P0, [UR6+0x20], R0 ;  /* 0x00002000ff0075a7 */ /* 0x0142a60008001106 */
[----:B------:R-:W-:Y:S05]  /*1e10*/  BRA.U !UP0, `(.L_x_32) ;  /* 0x0000000108e87547 */ /* 0x000fea000b800000 */
[----:B------:R-:W-:Y:S01]  /*1e20*/  UIADD3 UR29, UPT, UPT, UR47, UR13, URZ ;  /* 0x0000000d2f1d7290 */ /* 0x000fe2000fffe0ff */
[----:B------:R-:W-:-:S11]  /*1e30*/  UMOV UR6, UR21 ;  /* 0x0000001500067c82 */ /* 0x000fd60008000000 */
.L_x_38:
[----:B--2---:R-:W-:Y:S01]  /*1e40*/  @P3 MOV R2, 0x17000 ;  /* 0x0001700000023802 */ /* 0x004fe20000000f00 */
[----:B------:R-:W-:Y:S01]  /*1e50*/  ULEA UR33, UR6, UR4, 0x3 ;  /* 0x0000000406217291 */ /* 0x000fe2000f8e18ff */
[----:B--2-4-:R-:W-:Y:S11]  /*1e60*/  @P0 BRA `(.L_x_33) ;  /* 0x00000000000c0947 */ /* 0x014ff60003800000 */
[----:B------:R-:W-:Y:S04]  /*1e70*/  SHF.L.U32 R3, R12, 0x1f, RZ ;  /* 0x0000001f0c037819 */ /* 0x000fe800000006ff */
[----:B------:R-:W2:Y:S02]  /*1e80*/  SYNCS.PHASECHK.TRANS64.TRYWAIT P0, [UR33+0x20], R3 ;  /* 0x00002003ff0075a7 */ /* 0x000ea40008001121 */
[----:B--2---:R-:W-:Y:S05]  /*1e90*/  @!P0 BRA `(.L_x_34) ;  /* 0x0000007000bc8947 */ /* 0x004fea0003800000 */
.L_x_33:
[----:B------:R2:W-:Y:S01]  /*1ea0*/  @P3 SYNCS.ARRIVE.TRANS64 RZ, [UR33], R2 ;  /* 0x00000002ffff39a7 */ /* 0x0005e20008000021 */
[----:B------:R-:W-:Y:S04]  /*1eb0*/  ULOP3.LUT UR7, UR30, 0x2, URZ, 0xfc, !UPT ;  /* 0x000000021e077892 */ /* 0x000fe8000f8efcff */
[----:B------:R-:W-:Y:S09]  /*1ec0*/  UISETP.NE.AND UP0, UPT, UR7, 0x2, UPT ;  /* 0x000000020700788c */ /* 0x000ff2000bf05270 */
[----:B------:R-:W-:Y:S05]  /*1ed0*/  BRA.U UP0, `(.L_x_35) ;  /* 0x0000000100047547 */ /* 0x000fea000b800000 */
[----:B------:R-:W-:Y:S05]  /*1ee0*/  BPT.TRAP 0x1 ;  /* 0x000000040000795c */ /* 0x000fea0000300000 */
.L_x_35:
[----:B------:R-:W-:Y:S04]  /*1ef0*/  BSSY.RECONVERGENT B0, `(.L_x_36) ;  /* 0x0000003000007945 */ /* 0x000fe80003800200 */
[----:B------:R-:W-:Y:S05]  /*1f00*/  @!P2 BRA `(.L_x_37) ;  /* 0x000000000004a947 */ /* 0x000fea0003800000 */
[----:B------:R-:W-:Y:S05]  /*1f10*/  BPT.TRAP 0x1 ;  /* 0x000000040000795c */ /* 0x000fea0000300000 */
.L_x_37:
[----:B------:R-:W-:Y:S05]  /*1f20*/  BSYNC.RECONVERGENT B0 ;  /* 0x0000000000007941 */ /* 0x000fea0003800200 */
.L_x_36:
[----:B------:R-:W-:Y:S02]  /*1f30*/  UIADD3 UR7, UPT, UPT, UR6, 0x1, URZ ;  /* 0x0000000106077890 */ /* 0x000fe4000fffe0ff */
[----:B------:R-:W-:Y:S02]  /*1f40*/  UIADD3 UR14, UP1, UPT, UR38, 0x80, URZ ;  /* 0x00000080260e7890 */ /* 0x000fe4000ff3e0ff */
[----:B------:R-:W-:Y:S02]  /*1f50*/  UISETP.NE.AND UP0, UPT, UR7, 0x4, UPT ;  /* 0x000000040700788c */ /* 0x000fe4000bf05270 */
[----:B------:R-:W-:Y:S02]  /*1f60*/  ULEA UR24, UR6, UR4, 0xf ;  /* 0x0000000406187291 */ /* 0x000fe4000f8e78ff */
[----:B------:R-:W-:Y:S02]  /*1f70*/  USEL UR8, URZ, 0x1, UP0 ;  /* 0x00000001ff087887 */ /* 0x000fe40008000000 */
[----:B------:R-:W-:Y:S02]  /*1f80*/  USEL UR21, UR7, URZ, UP0 ;  /* 0x000000ff07157287 */ /* 0x000fe40008000000 */
[----:B------:R-:W-:Y:S02]  /*1f90*/  USHF.L.U32 UR34, UR13, 0x8, URZ ;  /* 0x000000080d227899 */ /* 0x000fe400080006ff */
[----:B------:R-:W-:Y:S01]  /*1fa0*/  ULEA UR7, UR21, UR4, 0x3 ;  /* 0x0000000415077291 */ /* 0x000fe2000f8e18ff */
[----:B------:R-:W-:Y:S01]  /*1fb0*/  LOP3.LUT R12, R12, UR8, RZ, 0x3c, !PT ;  /* 0x000000080c0c7c12 */ /* 0x000fe2000f8e3cff */
[----:B------:R-:W-:Y:S02]  /*1fc0*/  ULOP3.LUT UR33, UR33, 0xfefffff8, URZ, 0xc0, !UPT ;  /* 0xfefffff821217892 */ /* 0x000fe4000f8ec0ff */
        /* <DEDUP_REMOVED lines=8> */
[----:B------:R-:W-:Y:S01]  /*2050*/  UIADD3 UR24, UPT, UPT, UR24, 0xb200, URZ ;  /* 0x0000b20018187890 */ /* 0x000fe2000fffe0ff */
[----:B------:R-:W-:Y:S01]  /*2060*/  UTMALDG.3D.2CTA [UR32], [UR14], desc[UR6] ;  /* 0x000006200e0075b4 */ /* 0x000fe20008211000 */
[----:B------:R-:W-:Y:S01]  /*2070*/  UIADD3 UR22, UP0, UPT, UR38, 0x180, URZ ;  /* 0x0000018026167890 */ /* 0x000fe2000ff1e0ff */
[----:B------:R-:W-:Y:S01]  /*2080*/  UMOV UR27, UR35 ;  /* 0x00000023001b7c82 */ /* 0x000fe20008000000 */
[----:B------:R-:W-:Y:S01]  /*2090*/  UMOV UR28, UR36 ;  /* 0x00000024001c7c82 */ /* 0x000fe20008000000 */
[----:B------:R-:W-:Y:S01]  /*20a0*/  UMOV UR25, UR33 ;  /* 0x0000002100197c82 */ /* 0x000fe20008000000 */
[----:B------:R-:W-:Y:S03]  /*20b0*/  UIADD3.X UR23, UPT, UPT, URZ, UR39, URZ, UP0, !UPT ;  /* 0x00000027ff177290 */ /* 0x000fe600087fe4ff */
[----:B------:R-:W-:Y:S01]  /*20c0*/  UTMALDG.3D.2CTA [UR24], [UR14], desc[UR6] ;  /* 0x000006180e0075b4 */ /* 0x000fe20008211000 */
[----:B------:R-:W-:Y:S01]  /*20d0*/  UIADD3 UR16, UPT, UPT, UR8, 0x27200, URZ ;  /* 0x0002720008107890 */ /* 0x000fe2000fffe0ff */
[----:B------:R-:W-:Y:S01]  /*20e0*/  UMOV UR20, UR36 ;  /* 0x0000002400147c82 */ /* 0x000fe20008000000 */
[----:B------:R-:W-:Y:S01]  /*20f0*/  UMOV UR17, UR33 ;  /* 0x0000002100117c82 */ /* 0x000fe20008000000 */
[----:B------:R-:W-:Y:S01]  /*2100*/  UMOV UR18, UR34 ;  /* 0x0000002200127c82 */ /* 0x000fe20008000000 */
[----:B------:R-:W-:Y:S01]  /*2110*/  UIADD3 UR8, UPT, UPT, UR8, 0x28e00, URZ ;  /* 0x00028e0008087890 */ /* 0x000fe2000fffe0ff */
[----:B------:R-:W-:Y:S01]  /*2120*/  UMOV UR11, UR19 ;  /* 0x00000013000b7c82 */ /* 0x000fe20008000000 */
[----:B------:R-:W-:Y:S03]  /*2130*/  UMOV UR12, UR36 ;  /* 0x00000024000c7c82 */ /* 0x000fe60008000000 */
[----:B------:R-:W-:Y:S01]  /*2140*/  UTMALDG.3D.2CTA [UR16], [UR22], desc[UR6] ;  /* 0x00000610160075b4 */ /* 0x000fe20008211000 */
[----:B------:R-:W-:Y:S01]  /*2150*/  UMOV UR9, UR33 ;  /* 0x0000002100097c82 */ /* 0x000fe20008000000 */
[----:B------:R-:W-:Y:S01]  /*2160*/  UMOV UR10, UR26 ;  /* 0x0000001a000a7c82 */ /* 0x000fe20008000000 */
[----:B------:R-:W-:Y:S04]  /*2170*/  UIADD3 UR13, UPT, UPT, UR13, 0x1, URZ ;  /* 0x000000010d0d7890 */ /* 0x000fe8000fffe0ff */
[----:B------:R-:W-:Y:S01]  /*2180*/  UISETP.NE.AND UP0, UPT, UR13, UR29, UPT ;  /* 0x0000001d0d00728c */ /* 0x000fe2000bf05270 */
[----:B------:R1:W-:Y:S02]  /*2190*/  UTMALDG.3D.2CTA [UR8], [UR22], desc[UR6] ;  /* 0x00000608160075b4 */ /* 0x0003e40008211000 */
[----:B-1----:R-:W-:Y:S06]  /*21a0*/  UMOV UR6, UR21 ;  /* 0x0000001500067c82 */ /* 0x002fec0008000000 */
[----:B---3--:R-:W-:Y:S05]  /*21b0*/  BRA.U UP0, `(.L_x_38) ;  /* 0xfffffffd00207547 */ /* 0x008fea000b83ffff */
.L_x_32:
[C---:B------:R-:W-:Y:S01]  /*21c0*/  LEA R3, R11.reuse, UR4, 0x3 ;  /* 0x000000040b037c11 */ /* 0x040fe2000f8e18ff */
[----:B------:R-:W-:Y:S01]  /*21d0*/  NOP ;  /* 0x0000000000007918 */ /* 0x000fe20000000000 */
[----:B-1----:R-:W-:Y:S02]  /*21e0*/  SHF.L.U32 R0, R10, 0x1f, RZ ;  /* 0x0000001f0a007819 */ /* 0x002fe400000006ff */
[----:B------:R-:W-:Y:S02]  /*21f0*/  LEA R5, R11, UR4, 0x4 ;  /* 0x000000040b057c11 */ /* 0x000fe4000f8e20ff */
[----:B--2-4-:R-:W1:Y:S02]  /*2200*/  SYNCS.PHASECHK.TRANS64.TRYWAIT P0, [R3+URZ+0x60], R0 ;  /* 0x00006000030075a7 */ /* 0x014e6400080011ff */
[----:B-1----:R-:W-:Y:S05]  /*2210*/  @!P0 BRA `(.L_x_39) ;  /* 0x0000006c00f48947 */ /* 0x002fea0003800000 */
.L_x_117:
[----:B------:R-:W2:Y:S01]  /*2220*/  LDS.128 R4, [R5+0xf0] ;  /* 0x0000f00005047984 */ /* 0x000ea20000000c00 */
[----:B------:R-:W-:Y:S01]  /*2230*/  UISETP.GE.AND UP0, UPT, UR41, 0x1, UPT ;  /* 0x000000012900788c */ /* 0x000fe2000bf06270 */
[----:B------:R-:W-:Y:S01]  /*2240*/  @!PT LDS RZ, [RZ] ;  /* 0x00000000fffff984 */ /* 0x000fe20000000800 */
[----:B------:R-:W-:Y:S01]  /*2250*/  @!PT LDS RZ, [RZ] ;  /* 0x00000000fffff984 */ /* 0x000fe20000000800 */
[----:B------:R-:W-:Y:S01]  /*2260*/  @!PT LDS RZ, [RZ] ;  /* 0x00000000fffff984 */ /* 0x000fe20000000800 */
[----:B------:R-:W-:Y:S01]  /*2270*/  @!PT LDS RZ, [RZ] ;  /* 0x00000000fffff984 */ /* 0x000fe20000000800 */
[----:B------:R3:W-:Y:S06]  /*2280*/  MEMBAR.ALL.CTA ;  /* 0x0000000000007992 */ /* 0x0007ec0000008000 */
[----:B---3--:R-:W3:Y:S01]  /*2290*/  FENCE.VIEW.ASYNC.S ;  /* 0x00000000000073c6 */ /* 0x008ee20000000000 */
[----:B--2---:R-:W-:-:S13]  /*22a0*/  LOP3.LUT P0, RZ, R6, 0x1, RZ, 0xc0, !PT ;  /* 0x0000000106ff7812 */ /* 0x004fda000780c0ff */
[----:B---3--:R-:W-:Y:S01]  /*22b0*/  VOTEU.ANY UP1, P0 ;  /* 0x0000000000ff7886 */ /* 0x008fe20000020100 */
[----:B------:R-:W-:-:S13]  /*22c0*/  PLOP3.LUT P0, PT, PT, PT, UP1, 0x80, 0x8 ;  /* 0x000000000008781c */ /* 0x000fda0003f0f018 */
[----:B-1----:R-:W-:Y:S02]  /*22d0*/  @P0 LOP3.LUT R0, R5, 0xffff, RZ, 0xc0, !PT ;  /* 0x0000ffff05000812 */ /* 0x002fe400078ec0ff */
[----:B------:R-:W-:Y:S02]  /*22e0*/  @P0 MOV R2, R4 ;  /* 0x0000000400020202 */ /* 0x000fe40000000f00 */
[----:B------:R-:W-:Y:S01]  /*22f0*/  @P0 R2UR UR7, R0 ;  /* 0x00000000000702ca */ /* 0x000fe200000e0000 */
[----:B------:R-:W-:Y:S01]  /*2300*/  VIADD R0, R3, 0x70 ;  /* 0x0000007003007836 */ /* 0x000fe20000000000 */
[----:B------:R-:W-:Y:S02]  /*2310*/  @P0 SHF.R.U32.HI R4, RZ, 0x10, R5 ;  /* 0x00000010ff040819 */ /* 0x000fe40000011605 */
[----:B------:R-:W-:Y:S02]  /*2320*/  @P0 R2UR UR8, R2 ;  /* 0x00000000020802ca */ /* 0x000fe400000e0000 */
[----:B------:R-:W-:-:S02]  /*2330*/  PRMT R0, RZ, 0x654, R0 ;  /* 0x00000654ff007816 */ /* 0x000fc40000000000 */
[----:B------:R-:W-:Y:S02]  /*2340*/  @P0 R2UR UR6, R4 ;  /* 0x00000000040602ca */ /* 0x000fe400000e0000 */
[----:B------:R1:W-:Y:S03]  /*2350*/  SYNCS.ARRIVE.TRANS64.RED.A1T0 RZ, [R0+URZ], RZ ;  /* 0x000000ff00ff79a7 */ /* 0x0003e600081004ff */
[----:B------:R-:W-:-:S04]  /*2360*/  @UP1 UMOV UR37, UR7 ;  /* 0x0000000700251c82 */ /* 0x000fc80008000000 */
[----:B------:R-:W-:-:S04]  /*2370*/  @UP1 UMOV UR40, UR8 ;  /* 0x0000000800281c82 */ /* 0x000fc80008000000 */
[----:B------:R-:W-:Y:S01]  /*2380*/  @UP1 UMOV UR36, UR6 ;  /* 0x0000000600241c82 */ /* 0x000fe20008000000 */
[----:B------:R-:W-:Y:S05]  /*2390*/  BRA.U !UP0, `(.L_x_40) ;  /* 0x0000000108d47547 */ /* 0x000fea000b800000 */
[----:B------:R-:W2:Y:S01]  /*23a0*/  LDCU.128 UR16, c[0x0][0xb10] ;  /* 0x00016200ff1077ac */ /* 0x000ea20008000c00 */
[----:B------:R-:W3:Y:S01]  /*23b0*/  LDCU UR24, c[0x0][0xb20] ;  /* 0x00016400ff1877ac */ /* 0x000ee20008000800 */
[----:B------:R-:W4:Y:S01]  /*23c0*/  LDCU UR20, c[0x0][0xb0c] ;  /* 0x00016180ff1477ac */ /* 0x000f220008000800 */
[----:B------:R-:W5:Y:S01]  /*23d0*/  LDCU.64 UR10, c[0x0][0xb28] ;  /* 0x00016500ff0a77ac */ /* 0x000f620008000a00 */
[----:B------:R-:W-:Y:S02]  /*23e0*/  UISETP.NE.AND UP3, UPT, UR41, 0x1, UPT ;  /* 0x000000012900788c */ /* 0x000fe4000bf65270 */
[----:B--2---:R-:W-:Y:S02]  /*23f0*/  UIMAD.WIDE.U32 UR6, UR42, UR19, URZ ;  /* 0x000000132a0672a5 */ /* 0x004fe4000f8e00ff */
[----:B------:R-:W-:Y:S02]  /*2400*/  UIMAD.WIDE.U32 UR8, UR43, UR16, URZ ;  /* 0x000000102b0872a5 */ /* 0x000fe4000f8e00ff */
[----:B------:R-:W-:-:S02]  /*2410*/  UISETP.NE.AND UP0, UPT, UR18, 0x1, UPT ;  /* 0x000000011200788c */ /* 0x000fc4000bf05270 */
[----:B------:R-:W-:Y:S01]  /*2420*/  UIMAD.WIDE.U32 UR22, UR37, UR19, URZ ;  /* 0x00000013251672a5 */ /* 0x000fe2000f8e00ff */
[----:B------:R-:W-:Y:S01]  /*2430*/  UMOV UR6, UR7 ;  /* 0x0000000700067c82 */ /* 0x000fe20008000000 */
[----:B----4-:R-:W-:Y:S02]  /*2440*/  UISETP.NE.AND UP2, UPT, UR20, 0x1, UPT ;  /* 0x000000011400788c */ /* 0x010fe4000bf45270 */
[----:B---3--:R-:W-:Y:S02]  /*2450*/  USHF.R.U32.HI UR7, URZ, UR24, UR6 ;  /* 0x00000018ff077299 */ /* 0x008fe40008011606 */
[----:B------:R-:W-:Y:S01]  /*2460*/  UIMAD.WIDE.U32 UR14, UR40, UR16, URZ ;  /* 0x00000010280e72a5 */ /* 0x000fe2000f8e00ff */
[----:B------:R-:W-:Y:S01]  /*2470*/  UMOV UR6, UR9 ;  /* 0x0000000900067c82 */ /* 0x000fe20008000000 */
[----:B------:R-:W-:Y:S02]  /*2480*/  USEL UR7, UR42, UR7, !UP0 ;  /* 0x000000072a077287 */ /* 0x000fe4000c000000 */
[----:B------:R-:W-:-:S02]  /*2490*/  USHF.R.U32.HI UR6, URZ, UR17, UR6 ;  /* 0x00000011ff067299 */ /* 0x000fc40008011606 */
[----:B-----5:R-:W-:Y:S02]  /*24a0*/  UIMAD.WIDE.U32 UR12, UR7, UR10, URZ ;  /* 0x0000000a070c72a5 */ /* 0x020fe4000f8e00ff */
[----:B------:R-:W-:Y:S01]  /*24b0*/  USEL UR8, UR43, UR6, !UP2 ;  /* 0x000000062b087287 */ /* 0x000fe2000d000000 */
[----:B------:R-:W-:Y:S02]  /*24c0*/  UMOV UR14, UR15 ;  /* 0x0000000f000e7c82 */ /* 0x000fe40008000000 */
[----:B------:R-:W-:Y:S01]  /*24d0*/  UMOV UR6, UR23 ;  /* 0x0000001700067c82 */ /* 0x000fe20008000000 */
[----:B------:R-:W-:Y:S01]  /*24e0*/  UIMAD.WIDE.U32 UR22, UR8, UR10, URZ ;  /* 0x0000000a081672a5 */ /* 0x000fe2000f8e00ff */
[----:B------:R-:W-:Y:S01]  /*24f0*/  UMOV UR12, UR13 ;  /* 0x0000000d000c7c82 */ /* 0x000fe20008000000 */
[----:B------:R-:W-:Y:S02]  /*2500*/  USHF.R.U32.HI UR6, URZ, UR24, UR6 ;  /* 0x00000018ff067299 */ /* 0x000fe40008011606 */
[----:B------:R-:W-:-:S03]  /*2510*/  @UP3 USHF.R.U32.HI UR7, URZ, UR11, UR12 ;  /* 0x0000000bff073299 */ /* 0x000fc6000801160c */
[----:B------:R-:W-:Y:S01]  /*2520*/  UMOV UR22, UR23 ;  /* 0x0000001700167c82 */ /* 0x000fe20008000000 */
[----:B------:R-:W-:Y:S02]  /*2530*/  USHF.R.U32.HI UR17, URZ, UR17, UR14 ;  /* 0x00000011ff117299 */ /* 0x000fe4000801160e */
[----:B------:R-:W-:Y:S02]  /*2540*/  USEL UR6, UR37, UR6, !UP0 ;  /* 0x0000000625067287 */ /* 0x000fe4000c000000 */
[----:B------:R-:W-:Y:S02]  /*2550*/  @UP3 USHF.R.U32.HI UR8, URZ, UR11, UR22 ;  /* 0x0000000bff083299 */ /* 0x000fe40008011616 */
[----:B------:R-:W-:Y:S02]  /*2560*/  UIMAD UR9, UR41, UR7, URZ ;  /* 0x00000007290972a4 */ /* 0x000fe4000f8e02ff */
[----:B------:R-:W-:Y:S02]  /*2570*/  USEL UR7, UR40, UR17, !UP2 ;  /* 0x0000001128077287 */ /* 0x000fe4000d000000 */
[----:B------:R-:W-:-:S02]  /*2580*/  UIMAD UR12, UR41, UR8, URZ ;  /* 0x00000008290c72a4 */ /* 0x000fc4000f8e02ff */
[----:B------:R-:W-:Y:S02]  /*2590*/  UISETP.GE.AND UP0, UPT, UR6, UR9, UPT ;  /* 0x000000090600728c */ /* 0x000fe4000bf06270 */
[----:B------:R-:W-:Y:S02]  /*25a0*/  UIMAD.WIDE.U32 UR14, UR6, UR10, URZ ;  /* 0x0000000a060e72a5 */ /* 0x000fe4000f8e00ff */
[----:B------:R-:W-:Y:S02]  /*25b0*/  UISETP.GE.OR UP0, UPT, UR7, UR12, UP0 ;  /* 0x0000000c0700728c */ /* 0x000fe40008706670 */
[----:B------:R-:W-:Y:S02]  /*25c0*/  UIMAD.WIDE.U32 UR12, UR7, UR10, URZ ;  /* 0x0000000a070c72a5 */ /* 0x000fe4000f8e00ff */
[----:B------:R-:W-:Y:S01]  /*25d0*/  UIADD3 UR14, UPT, UPT, -UR6, URZ, URZ ;  /* 0x000000ff060e7290 */ /* 0x000fe2000fffe1ff */
[----:B------:R-:W-:Y:S01]  /*25e0*/  UMOV UR10, UR15 ;  /* 0x0000000f000a7c82 */ /* 0x000fe20008000000 */
[----:B------:R-:W-:-:S02]  /*25f0*/  UIADD3 UR12, UPT, UPT, -UR7, URZ, URZ ;  /* 0x000000ff070c7290 */ /* 0x000fc4000fffe1ff */
[----:B------:R-:W-:-:S03]  /*2600*/  USHF.R.U32.HI UR10, URZ, UR11, UR10 ;  /* 0x0000000bff0a7299 */ /* 0x000fc6000801160a */
[----:B------:R-:W-:Y:S01]  /*2610*/  @!UP0 UMOV UR9, UR13 ;  /* 0x0000000d00098c82 */ /* 0x000fe20008000000 */
[----:B------:R-:W-:Y:S02]  /*2620*/  UIMAD UR14, UR18, UR14, UR37 ;  /* 0x0000000e120e72a4 */ /* 0x000fe4000f8e0225 */
[----:B------:R-:W-:Y:S02]  /*2630*/  USEL UR10, UR6, UR10, !UP3 ;  /* 0x0000000a060a7287 */ /* 0x000fe4000d800000 */
[----:B------:R-:W-:Y:S02]  /*2640*/  @!UP0 USHF.R.U32.HI UR9, URZ, UR11, UR9 ;  /* 0x0000000bff098299 */ /* 0x000fe40008011609 */
[----:B------:R-:W-:Y:S02]  /*2650*/  UIADD3 UR11, UPT, UPT, -UR10, URZ, URZ ;  /* 0x000000ff0a0b7290 */ /* 0x000fe4000fffe1ff */
[----:B------:R-:W-:Y:S02]  /*2660*/  @!UP0 USEL UR9, UR7, UR9, !UP3 ;  /* 0x0000000907098287 */ /* 0x000fe4000d800000 */
[----:B------:R-:W-:-:S02]  /*2670*/  UIMAD UR11, UR41, UR11, UR6 ;  /* 0x0000000b290b72a4 */ /* 0x000fc4000f8e0206 */
[----:B------:R-:W-:Y:S02]  /*2680*/  @!UP0 UIADD3 UR10, UPT, UPT, UR10, -UR9, URZ ;  /* 0x800000090a0a8290 */ /* 0x000fe4000fffe0ff */
[----:B------:R-:W-:Y:S02]  /*2690*/  @!UP0 UIMAD UR9, UR11, UR8, UR9 ;  /* 0x000000080b0982a4 */ /* 0x000fe4000f8e0209 */
[----:B------:R-:W-:Y:S02]  /*26a0*/  @!UP0 UIMAD UR6, UR41, UR10, UR7 ;  /* 0x0000000a290682a4 */ /* 0x000fe4000f8e0207 */
[----:B------:R-:W-:Y:S02]  /*26b0*/  UIMAD UR8, UR20, UR12, UR40 ;  /* 0x0000000c140872a4 */ /* 0x000fe4000f8e0228 */
[----:B------:R-:W-:Y:S01]  /*26c0*/  UIMAD UR37, UR6, UR18, UR14 ;  /* 0x00000012062572a4 */ /* 0x000fe2000f8e020e */
[----:B------:R-:W-:Y:S02]  /*26d0*/  @!UP0 UMOV UR7, UR9 ;  /* 0x0000000900078c82 */ /* 0x000fe40008000000 */
[----:B------:R-:W-:-:S12]  /*26e0*/  UIMAD UR40, UR7, UR20, UR8 ;  /* 0x00000014072872a4 */ /* 0x000fd8000f8e0208 */
.L_x_40:
[----:B------:R-:W2:Y:S02]  /*26f0*/  LDCU UR6, c[0x0][0xb30] ;  /* 0x00016600ff0677ac */ /* 0x000ea40008000800 */
[----:B--2---:R-:W-:-:S09]  /*2700*/  UISETP.NE.AND UP0, UPT, UR6, 0x1, UPT ;  /* 0x000000010600788c */ /* 0x004fd2000bf05270 */
[----:B------:R-:W-:Y:S05]  /*2710*/  BRA.U UP0, `(.L_x_41) ;  /* 0x0000000100447547 */ /* 0x000fea000b800000 */
[----:B------:R-:W2:Y:S01]  /*2720*/  LDCU.128 UR12, c[0x0][0xb10] ;  /* 0x00016200ff0c77ac */ /* 0x000ea20008000c00 */
[----:B------:R-:W3:Y:S01]  /*2730*/  LDCU UR10, c[0x0][0xb0c] ;  /* 0x00016180ff0a77ac */ /* 0x000ee20008000800 */
[----:B------:R-:W4:Y:S01]  /*2740*/  LDCU UR11, c[0x0][0xb20] ;  /* 0x00016400ff0b77ac */ /* 0x000f220008000800 */
[----:B--2---:R-:W-:Y:S02]  /*2750*/  UIMAD.WIDE.U32 UR8, UR40, UR12, URZ ;  /* 0x0000000c280872a5 */ /* 0x004fe4000f8e00ff */
[----:B------:R-:W-:Y:S02]  /*2760*/  UIMAD.WIDE.U32 UR6, UR37, UR15, URZ ;  /* 0x0000000f250672a5 */ /* 0x000fe4000f8e00ff */
[----:B---3--:R-:W-:Y:S02]  /*2770*/  UISETP.NE.AND UP2, UPT, UR10, 0x1, UPT ;  /* 0x000000010a00788c */ /* 0x008fe4000bf45270 */
[----:B------:R-:W-:Y:S01]  /*2780*/  UISETP.NE.AND UP0, UPT, UR14, 0x1, UPT ;  /* 0x000000010e00788c */ /* 0x000fe2000bf05270 */
[----:B------:R-:W-:-:S02]  /*2790*/  UMOV UR8, UR9 ;  /* 0x0000000900087c82 */ /* 0x000fc40008000000 */
[----:B------:R-:W-:Y:S01]  /*27a0*/  UMOV UR6, UR7 ;  /* 0x0000000700067c82 */ /* 0x000fe20008000000 */
[----:B------:R-:W-:Y:S02]  /*27b0*/  USHF.R.U32.HI UR8, URZ, UR13, UR8 ;  /* 0x0000000dff087299 */ /* 0x000fe40008011608 */
[----:B----4-:R-:W-:Y:S02]  /*27c0*/  USHF.R.U32.HI UR6, URZ, UR11, UR6 ;  /* 0x0000000bff067299 */ /* 0x010fe40008011606 */
[----:B------:R-:W-:Y:S02]  /*27d0*/  USEL UR7, UR40, UR8, !UP2 ;  /* 0x0000000828077287 */ /* 0x000fe4000d000000 */
[----:B------:R-:W-:-:S04]  /*27e0*/  USEL UR6, UR37, UR6, !UP0 ;  /* 0x0000000625067287 */ /* 0x000fc8000c000000 */
[----:B------:R-:W-:Y:S02]  /*27f0*/  UIADD3 UR8, UPT, UPT, UR7, -UR6, URZ ;  /* 0x8000000607087290 */ /* 0x000fe4000fffe0ff */
[----:B------:R-:W-:Y:S02]  /*2800*/  UIADD3 UR6, UPT, UPT, -UR7, UR6, URZ ;  /* 0x0000000607067290 */ /* 0x000fe4000fffe1ff */
[----:B------:R-:W-:Y:S02]  /*2810*/  UIMAD UR37, UR8, UR14, UR37 ;  /* 0x0000000e082572a4 */ /* 0x000fe4000f8e0225 */
[----:B------:R-:W-:-:S12]  /*2820*/  UIMAD UR40, UR6, UR10, UR40 ;  /* 0x0000000a062872a4 */ /* 0x000fd8000f8e0228 */
.L_x_41:
[----:B------:R-:W-:Y:S01]  /*2830*/  VIADD R11, R11, 0x1 ;  /* 0x000000010b0b7836 */ /* 0x000fe20000000000 */
[----:B------:R-:W-:Y:S02]  /*2840*/  R2UR UR7, R233 ;  /* 0x00000000e90772ca */ /* 0x000fe400000e0000 */
[----:B------:R-:W-:Y:S02]  /*2850*/  R2UR UR6, R232 ;  /* 0x00000000e80672ca */ /* 0x000fe400000e0000 */
[C---:B------:R-:W-:Y:S02]  /*2860*/  ISETP.NE.AND P0, PT, R11.reuse, 0x2, PT ;  /* 0x000000020b00780c */ /* 0x040fe40003f05270 */
[----:B------:R-:W-:Y:S02]  /*2870*/  PLOP3.LUT P1, PT, PT, PT, PT, 0x80, 0x8 ;  /* 0x000000000008781c */ /* 0x000fe40003f2f070 */
[----:B------:R-:W-:Y:S02]  /*2880*/  SEL R3, RZ, 0x1, P0 ;  /* 0x00000001ff037807 */ /* 0x000fe40000000000 */
[----:B------:R-:W-:-:S02]  /*2890*/  SEL R11, R11, RZ, P0 ;  /* 0x000000ff0b0b7207 */ /* 0x000fc40000000000 */
[----:B------:R-:W-:Y:S01]  /*28a0*/  LOP3.LUT R10, R10, R3, RZ, 0x3c, !PT ;  /* 0x000000030a0a7212 */ /* 0x000fe200078e3cff */
[----:B------:R-:W-:Y:S02]  /*28b0*/  UIADD3 UR49, UPT, UPT, UR40, UR7, URZ ;  /* 0x0000000728317290 */ /* 0x000fe4000fffe0ff */
[----:B------:R-:W-:Y:S01]  /*28c0*/  UIADD3 UR50, UPT, UPT, UR37, UR6, URZ ;  /* 0x0000000625327290 */ /* 0x000fe2000fffe0ff */
[----:B------:R-:W-:Y:S11]  /*28d0*/  BRA.U UP1, `(.L_x_42) ;  /* 0xffffffed01d07547 */ /* 0x000ff6000b83ffff */
[----:B------:R-:W-:Y:S01]  /*28e0*/  UIADD3 UR7, UPT, UPT, UR4, 0x20, URZ ;  /* 0x0000002004077890 */ /* 0x000fe2000fffe0ff */
[----:B------:R-:W-:-:S03]  /*28f0*/  SHF.L.U32 R3, R12, 0x1f, RZ ;  /* 0x0000001f0c037819 */ /* 0x000fc600000006ff */
[----:B------:R-:W-:-:S09]  /*2900*/  ULEA UR4, UR21, UR7, 0x3 ;  /* 0x0000000715047291 */ /* 0x000fd2000f8e18ff */
[----:B------:R-:W2:Y:S02]  /*2910*/  SYNCS.PHASECHK.TRANS64.TRYWAIT P0, [UR4], R3 ;  /* 0x00000003ff0075a7 */ /* 0x000ea40008001104 */
[----:B--2---:R-:W-:Y:S05]  /*2920*/  @!P0 BRA `(.L_x_43) ;  /* 0x0000006800448947 */ /* 0x004fea0003800000 */
.L_x_119:
[----:B------:R-:W-:-:S04]  /*2930*/  UIADD3 UR4, UPT, UPT, UR21, 0x1, URZ ;  /* 0x0000000115047890 */ /* 0x000fc8000fffe0ff */
[----:B------:R-:W-:-:S04]  /*2940*/  UISETP.NE.AND UP0, UPT, UR4, 0x4, UPT ;  /* 0x000000040400788c */ /* 0x000fc8000bf05270 */
[----:B------:R-:W-:Y:S02]  /*2950*/  USEL UR6, URZ, 0x1, UP0 ;  /* 0x00000001ff067887 */ /* 0x000fe40008000000 */
[----:B------:R-:W-:-:S04]  /*2960*/  USEL UR4, UR4, URZ, UP0 ;  /* 0x000000ff04047287 */ /* 0x000fc80008000000 */
[----:B------:R-:W-:Y:S01]  /*2970*/  ULEA UR5, UR4, UR7, 0x3 ;  /* 0x0000000704057291 */ /* 0x000fe2000f8e18ff */
[----:B------:R-:W-:-:S04]  /*2980*/  LOP3.LUT R2, R12, UR6, RZ, 0x3c, !PT ;  /* 0x000000060c027c12 */ /* 0x000fc8000f8e3cff */
[----:B-1----:R-:W-:-:S04]  /*2990*/  SHF.L.U32 R3, R2, 0x1f, RZ ;  /* 0x0000001f02037819 */ /* 0x002fc800000006ff */
[----:B------:R-:W1:Y:S02]  /*29a0*/  SYNCS.PHASECHK.TRANS64.TRYWAIT P0, [UR5], R3 ;  /* 0x00000003ff0075a7 */ /* 0x000e640008001105 */
[----:B-1----:R-:W-:Y:S05]  /*29b0*/  @!P0 BRA `(.L_x_44) ;  /* 0x0000006800388947 */ /* 0x002fea0003800000 */
.L_x_121:
        /* <DEDUP_REMOVED lines=9> */
.L_x_123:
[----:B------:R-:W-:-:S04]  /*2a50*/  UIADD3 UR4, UPT, UPT, UR4, 0x1, URZ ;  /* 0x0000000104047890 */ /* 0x000fc8000fffe0ff */
[----:B------:R-:W-:-:S04]  /*2a60*/  UISETP.NE.AND UP0, UPT, UR4, 0x4, UPT ;  /* 0x000000040400788c */ /* 0x000fc8000bf05270 */
[----:B------:R-:W-:Y:S02]  /*2a70*/  USEL UR5, URZ, 0x1, UP0 ;  /* 0x00000001ff057887 */ /* 0x000fe40008000000 */
[----:B------:R-:W-:-:S04]  /*2a80*/  USEL UR4, UR4, URZ, UP0 ;  /* 0x000000ff04047287 */ /* 0x000fc80008000000 */
[----:B------:R-:W-:Y:S01]  /*2a90*/  ULEA UR4, UR4, UR7, 0x3 ;  /* 0x0000000704047291 */ /* 0x000fe2000f8e18ff */
[----:B-1----:R-:W-:-:S04]  /*2aa0*/  LOP3.LUT R3, R2, UR5, RZ, 0x3c, !PT ;  /* 0x0000000502037c12 */ /* 0x002fc8000f8e3cff */
[----:B------:R-:W-:Y:S01]  /*2ab0*/  SHF.L.U32 R3, R3, 0x1f, RZ ;  /* 0x0000001f03037819 */ /* 0x000fe200000006ff */
[----:B------:R-:W-:-:S07]  /*2ac0*/  IMAD.U32 R0, RZ, RZ, UR4 ;  /* 0x00000004ff007e24 */ /* 0x000fce000f8e00ff */
.L_x_46:
[----:B-1----:R1:W2:Y:S02]  /*2ad0*/  SYNCS.PHASECHK.TRANS64.TRYWAIT P0, [R0+URZ], R3 ;  /* 0x00000003000075a7 */ /* 0x0022a400080011ff */
[----:B--2---:R-:W-:Y:S05]  /*2ae0*/  @!P0 NANOSLEEP.SYNCS 0x989680 ;  /* 0x009896800000895d */ /* 0x004fea0003900000 */
[----:B------:R-:W2:Y:S02]  /*2af0*/  @!P0 SYNCS.PHASECHK.TRANS64 P0, [R0+URZ], R3 ;  /* 0x00000003000085a7 */ /* 0x000ea400080010ff */
[----:B--2---:R-:W-:Y:S05]  /*2b00*/  @P0 EXIT ;  /* 0x000000000000094d */ /* 0x004fea0003800000 */
[----:B------:R-:W-:Y:S05]  /*2b10*/  BRA `(.L_x_46) ;  /* 0xfffffffc00ec7947 */ /* 0x000fea000383ffff */
.L_x_22:
[----:B------:R-:W-:-:S04]  /*2b20*/  UISETP.NE.AND UP0, UPT, UR5, URZ, UPT ;  /* 0x000000ff0500728c */ /* 0x000fc8000bf05270 */
[----:B------:R-:W-:-:S09]  /*2b30*/  UISETP.NE.OR UP0, UPT, UR20, 0x1, UP0 ;  /* 0x000000011400788c */ /* 0x000fd20008705670 */
[----:B------:R-:W-:Y:S05]  /*2b40*/  BRA.U UP0, `(.L_x_47) ;  /* 0x00000005004c7547 */ /* 0x000fea000b800000 */
[----:B------:R-:W-:Y:S01]  /*2b50*/  HFMA2 R10, -RZ, RZ, 0, 0 ;  /* 0x00000000ff0a7431 */ /* 0x000fe200000001ff */
[----:B------:R-:W-:Y:S01]  /*2b60*/  UMOV UR6, 0x400 ;  /* 0x0000040000067882 */ /* 0x000fe20000000000 */
[----:B------:R-:W-:Y:S01]  /*2b70*/  ISETP.GE.U32.AND P2, PT, R225, 0x2, PT ;  /* 0x00000002e100780c */ /* 0x000fe20003f46070 */
[----:B------:R-:W-:Y:S01]  /*2b80*/  IMAD.MOV.U32 R11, RZ, RZ, 0x1 ;  /* 0x00000001ff0b7424 */ /* 0x000fe200078e00ff */
[----:B------:R-:W-:Y:S01]  /*2b90*/  CS2R R8, SRZ ;  /* 0x0000000000087805 */ /* 0x000fe2000001ff00 */
[----:B------:R-:W-:Y:S01]  /*2ba0*/  IMAD.MOV.U32 R3, RZ, RZ, RZ ;  /* 0x000000ffff037224 */ /* 0x000fe200078e00ff */
[----:B------:R-:W-:-:S03]  /*2bb0*/  ULEA UR6, UR5, UR6, 0x18 ;  /* 0x0000000605067291 */ /* 0x000fc6000f8ec0ff */
[----:B------:R-:W-:-:S09]  /*2bc0*/  UMOV UR5, URZ ;  /* 0x000000ff00057c82 */ /* 0x000fd20008000000 */
.L_x_51:
[----:B------:R-:W-:Y:S02]  /*2bd0*/  LEA R0, R3, UR6, 0x3 ;  /* 0x0000000603007c11 */ /* 0x000fe4000f8e18ff */
[----:B------:R-:W-:-:S03]  /*2be0*/  SHF.L.U32 R5, R8, 0x1f, RZ ;  /* 0x0000001f08057819 */ /* 0x000fc600000006ff */
[----:B------:R-:W-:Y:S01]  /*2bf0*/  VIADD R4, R0, 0xd0 ;  /* 0x000000d000047836 */ /* 0x000fe20000000000 */
[----:B------:R-:W1:Y:S02]  /*2c00*/  SYNCS.PHASECHK.TRANS64.TRYWAIT P0, [R0+URZ+0xc0], R5 ;  /* 0x0000c005000075a7 */ /* 0x000e6400080011ff */
[----:B-1----:R-:W-:Y:S05]  /*2c10*/  @!P0 BRA `(.L_x_48) ;  /* 0x0000006400d08947 */ /* 0x002fea0003800000 */
.L_x_124:
[----:B------:R-:W-:Y:S01]  /*2c20*/  ULEA UR4, UR5, UR6, 0x3 ;  /* 0x0000000605047291 */ /* 0x000fe2000f8e18ff */
[----:B------:R-:W-:Y:S01]  /*2c30*/  PRMT R4, RZ, 0x654, R4 ;  /* 0x00000654ff047816 */ /* 0x000fe20000000004 */
[----:B-1----:R-:W-:Y:S01]  /*2c40*/  @!P2 IMAD.MOV.U32 R5, RZ, RZ, 0x10 ;  /* 0x00000010ff05a424 */ /* 0x002fe200078e00ff */
[----:B------:R-:W-:Y:S01]  /*2c50*/  SHF.L.U32 R7, R11, 0x1f, RZ ;  /* 0x0000001f0b077819 */ /* 0x000fe200000006ff */
[----:B------:R-:W-:Y:S01]  /*2c60*/  UIADD3 UR7, UPT, UPT, UR4, 0x60, URZ ;  /* 0x0000006004077890 */ /* 0x000fe2000fffe0ff */
[----:B------:R1:W-:Y:S05]  /*2c70*/  SYNCS.ARRIVE.TRANS64.RED.A1T0 RZ, [R4+URZ], RZ ;  /* 0x000000ff04ff79a7 */ /* 0x0003ea00081004ff */
[----:B------:R-:W-:Y:S01]  /*2c80*/  IMAD.U32 R0, RZ, RZ, UR7 ;  /* 0x00000007ff007e24 */ /* 0x000fe2000f8e00ff */
[----:B------:R-:W2:Y:S04]  /*2c90*/  SYNCS.PHASECHK.TRANS64.TRYWAIT P0, [UR4+0x70], R7 ;  /* 0x00007007ff0075a7 */ /* 0x000ea80008001104 */
[----:B------:R-:W-:Y:S01]  /*2ca0*/  PRMT R13, R225, 0x654, R0 ;  /* 0x00000654e10d7816 */ /* 0x000fe20000000000 */
[----:B-12---:R-:W-:Y:S06]  /*2cb0*/  @!P0 BRA `(.L_x_49) ;  /* 0x0000006400bc8947 */ /* 0x006fec0003800000 */
.L_x_126:
[----:B------:R-:W-:Y:S01]  /*2cc0*/  ULEA UR8, UR5, UR6, 0x4 ;  /* 0x0000000605087291 */ /* 0x000fe2000f8e20ff */
[----:B------:R-:W-:Y:S01]  /*2cd0*/  SEL R2, R13, R2, !P2 ;  /* 0x000000020d027207 */ /* 0x000fe20005000000 */
[----:B------:R-:W-:Y:S01]  /*2ce0*/  UIADD3 UR9, UPT, UPT, UR4, 0x60, URZ ;  /* 0x0000006004097890 */ /* 0x000fe2000fffe0ff */
[----:B-1----:R-:W-:Y:S01]  /*2cf0*/  LEA R0, R10, UR6, 0x3 ;  /* 0x000000060a007c11 */ /* 0x002fe2000f8e18ff */
[----:B------:R-:W-:Y:S01]  /*2d00*/  UIADD3 UR8, UPT, UPT, UR8, 0xf0, URZ ;  /* 0x000000f008087890 */ /* 0x000fe2000fffe0ff */
[----:B------:R1:W-:Y:S01]  /*2d10*/  @!P2 SYNCS.ARRIVE.TRANS64.RED RZ, [R2+URZ], R5 ;  /* 0x0000000502ffa9a7 */ /* 0x0003e200080004ff */
[----:B------:R-:W-:Y:S01]  /*2d20*/  UIADD3 UR4, UPT, UPT, UR5, 0x1, URZ ;  /* 0x0000000105047890 */ /* 0x000fe2000fffe0ff */
[----:B------:R-:W-:-:S03]  /*2d30*/  VIADD R3, R3, 0x1 ;  /* 0x0000000103037836 */ /* 0x000fc60000000000 */
[----:B------:R-:W-:Y:S02]  /*2d40*/  UISETP.NE.AND UP0, UPT, UR4, 0x2, UPT ;  /* 0x000000020400788c */ /* 0x000fe4000bf05270 */
[----:B------:R-:W-:Y:S01]  /*2d50*/  ISETP.NE.AND P0, PT, R3, 0x2, PT ;  /* 0x000000020300780c */ /* 0x000fe20003f05270 */
[----:B------:R-:W-:Y:S06]  /*2d60*/  UGETNEXTWORKID.BROADCAST [UR8], [UR9] ;  /* 0x00000000080073ca */ /* 0x000fec0008000100 */
[----:B------:R-:W-:Y:S02]  /*2d70*/  USEL UR7, URZ, 0x1, UP0 ;  /* 0x00000001ff077887 */ /* 0x000fe40008000000 */
[----:B------:R-:W-:-:S04]  /*2d80*/  USEL UR5, UR4, URZ, UP0 ;  /* 0x000000ff04057287 */ /* 0x000fc80008000000 */
[----:B------:R-:W-:Y:S02]  /*2d90*/  LOP3.LUT R11, R11, UR7, RZ, 0x3c, !PT ;  /* 0x000000070b0b7c12 */ /* 0x000fe4000f8e3cff */
[----:B-1----:R-:W-:-:S04]  /*2da0*/  SHF.L.U32 R5, R9, 0x1f, RZ ;  /* 0x0000001f09057819 */ /* 0x002fc800000006ff */
[----:B------:R-:W1:Y:S02]  /*2db0*/  SYNCS.PHASECHK.TRANS64.TRYWAIT P1, [R0+URZ+0x60], R5 ;  /* 0x00006005000075a7 */ /* 0x000e6400080211ff */
[----:B-1----:R-:W-:Y:S05]  /*2dc0*/  @!P1 BRA `(.L_x_50) ;  /* 0x0000006400909947 */ /* 0x002fea0003800000 */
.L_x_127:
[----:B------:R-:W-:Y:S01]  /*2dd0*/  LEA R4, R10, UR6, 0x4 ;  /* 0x000000060a047c11 */ /* 0x000fe2000f8e20ff */
[----:B-1----:R-:W-:Y:S01]  /*2de0*/  VIADD R0, R0, 0x70 ;  /* 0x0000007000007836 */ /* 0x002fe20000000000 */
[----:B------:R-:W-:Y:S01]  /*2df0*/  SEL R3, R3, RZ, P0 ;  /* 0x000000ff03037207 */ /* 0x000fe20000000000 */
[----:B------:R-:W-:-:S03]  /*2e00*/  VIADD R10, R10, 0x1 ;  /* 0x000000010a0a7836 */ /* 0x000fc60000000000 */
[----:B------:R-:W1:Y:S01]  /*2e10*/  LDS.128 R4, [R4+0xf0] ;  /* 0x0000f00004047984 */ /* 0x000e620000000c00 */
[----:B------:R-:W-:Y:S02]  /*2e20*/  PRMT R0, RZ, 0x654, R0 ;  /* 0x00000654ff007816 */ /* 0x000fe40000000000 */
[C---:B------:R-:W-:Y:S01]  /*2e30*/  ISETP.NE.AND P1, PT, R10.reuse, 0x2, PT ;  /* 0x000000020a00780c */ /* 0x040fe20003f25270 */
[----:B------:R-:W-:Y:S01]  /*2e40*/  @!PT LDS RZ, [RZ] ;  /* 0x00000000fffff984 */ /* 0x000fe20000000800 */
[----:B------:R-:W-:Y:S01]  /*2e50*/  @!PT LDS RZ, [RZ] ;  /* 0x00000000fffff984 */ /* 0x000fe20000000800 */
[----:B------:R-:W-:Y:S01]  /*2e60*/  @!PT LDS RZ, [RZ] ;  /* 0x00000000fffff984 */ /* 0x000fe20000000800 */
[----:B------:R-:W-:Y:S01]  /*2e70*/  @!PT LDS RZ, [RZ] ;  /* 0x00000000fffff984 */ /* 0x000fe20000000800 */
[----:B------:R2:W-:Y:S06]  /*2e80*/  MEMBAR.ALL.CTA ;  /* 0x0000000000007992 */ /* 0x0005ec0000008000 */
[----:B--2---:R-:W2:Y:S01]  /*2e90*/  FENCE.VIEW.ASYNC.S ;  /* 0x00000000000073c6 */ /* 0x004ea20000000000 */
[----:B------:R-:W-:Y:S01]  /*2ea0*/  SEL R10, R10, RZ, P1 ;  /* 0x000000ff0a0a7207 */ /* 0x000fe20000800000 */
[----:B--2---:R2:W-:Y:S01]  /*2eb0*/  SYNCS.ARRIVE.TRANS64.RED.A1T0 RZ, [R0+URZ], RZ ;  /* 0x000000ff00ff79a7 */ /* 0x0045e200081004ff */
[----:B-1----:R-:W-:-:S02]  /*2ec0*/  LOP3.LUT P3, RZ, R6, 0x1, RZ, 0xc0, !PT ;  /* 0x0000000106ff7812 */ /* 0x002fc4000786c0ff */
[----:B------:R-:W-:-:S04]  /*2ed0*/  SEL R5, RZ, 0x1, P0 ;  /* 0x00000001ff057807 */ /* 0x000fc80000000000 */
[----:B------:R-:W-:Y:S02]  /*2ee0*/  LOP3.LUT R8, R8, R5, RZ, 0x3c, !PT ;  /* 0x0000000508087212 */ /* 0x000fe400078e3cff */
[----:B--2---:R-:W-:-:S04]  /*2ef0*/  SEL R0, RZ, 0x1, P1 ;  /* 0x00000001ff007807 */ /* 0x004fc80000800000 */
[----:B------:R-:W-:Y:S01]  /*2f00*/  LOP3.LUT R9, R9, R0, RZ, 0x3c, !PT ;  /* 0x0000000009097212 */ /* 0x000fe200078e3cff */
[----:B------:R-:W-:Y:S06]  /*2f10*/  @P3 BRA `(.L_x_51) ;  /* 0xfffffffc002c3947 */ /* 0x000fec000383ffff */
[----:B------:R-:W-:Y:S01]  /*2f20*/  ULEA UR4, UR5, UR6, 0x3 ;  /* 0x0000000605047291 */ /* 0x000fe2000f8e18ff */
[----:B------:R-:W-:-:S08]  /*2f30*/  SHF.L.U32 R3, R11, 0x1f, RZ ;  /* 0x0000001f0b037819 */ /* 0x000fd000000006ff */
[----:B------:R-:W1:Y:S02]  /*2f40*/  SYNCS.PHASECHK.TRANS64 P0, [UR4+0x70], R3 ;  /* 0x00007003ff0075a7 */ /* 0x000e640008001004 */
[----:B-1----:R-:W-:Y:S05]  /*2f50*/  @P0 BRA `(.L_x_52) ;  /* 0x0000000000080947 */ /* 0x002fea0003800000 */
[----:B------:R-:W1:Y:S02]  /*2f60*/  SYNCS.PHASECHK.TRANS64.TRYWAIT P0, [UR4+0x70], R3 ;  /* 0x00007003ff0075a7 */ /* 0x000e640008001104 */
[----:B-1----:R-:W-:Y:S05]  /*2f70*/  @!P0 BRA `(.L_x_53) ;  /* 0x0000006400388947 */ /* 0x002fea0003800000 */
.L_x_52:
[----:B------:R-:W-:-:S04]  /*2f80*/  UIADD3 UR7, UPT, UPT, UR5, 0x1, URZ ;  /* 0x0000000105077890 */ /* 0x000fc8000fffe0ff */
[----:B------:R-:W-:-:S04]  /*2f90*/  UISETP.NE.AND UP0, UPT, UR7, 0x2, UPT ;  /* 0x000000020700788c */ /* 0x000fc8000bf05270 */
[----:B------:R-:W-:Y:S02]  /*2fa0*/  USEL UR8, URZ, 0x1, UP0 ;  /* 0x00000001ff087887 */ /* 0x000fe40008000000 */
[----:B------:R-:W-:-:S04]  /*2fb0*/  USEL UR7, UR7, URZ, UP0 ;  /* 0x000000ff07077287 */ /* 0x000fc80008000000 */
[----:B------:R-:W-:Y:S01]  /*2fc0*/  ULEA UR7, UR7, UR6, 0x3 ;  /* 0x0000000607077291 */ /* 0x000fe2000f8e18ff */
[----:B-1----:R-:W-:-:S04]  /*2fd0*/  LOP3.LUT R3, R11, UR8, RZ, 0x3c, !PT ;  /* 0x000000080b037c12 */ /* 0x002fc8000f8e3cff */
[----:B------:R-:W-:-:S04]  /*2fe0*/  SHF.L.U32 R0, R3, 0x1f, RZ ;  /* 0x0000001f03007819 */ /* 0x000fc800000006ff */
[----:B------:R-:W1:Y:S02]  /*2ff0*/  SYNCS.PHASECHK.TRANS64 P0, [UR7+0x70], R0 ;  /* 0x00007000ff0075a7 */ /* 0x000e640008001007 */
[----:B-1----:R-:W-:Y:S05]  /*3000*/  @P0 EXIT ;  /* 0x000000000000094d */ /* 0x002fea0003800000 */
[----:B------:R-:W-:Y:S02]  /*3010*/  SHF.L.U32 R3, R3, 0x1f, RZ ;  /* 0x0000001f03037819 */ /* 0x000fe400000006ff */
[----:B------:R-:W-:-:S07]  /*3020*/  MOV R0, UR7 ;  /* 0x0000000700007c02 */ /* 0x000fce0008000f00 */
.L_x_54:
[----:B-1----:R1:W2:Y:S02]  /*3030*/  SYNCS.PHASECHK.TRANS64.TRYWAIT P0, [R0+URZ+0x70], R3 ;  /* 0x00007003000075a7 */ /* 0x0022a400080011ff */
[----:B--2---:R-:W-:Y:S05]  /*3040*/  @!P0 NANOSLEEP.SYNCS 0x989680 ;  /* 0x009896800000895d */ /* 0x004fea0003900000 */
[----:B------:R-:W2:Y:S02]  /*3050*/  @!P0 SYNCS.PHASECHK.TRANS64 P0, [R0+URZ+0x70], R3 ;  /* 0x00007003000085a7 */ /* 0x000ea400080010ff */
[----:B--2---:R-:W-:Y:S05]  /*3060*/  @P0 EXIT ;  /* 0x000000000000094d */ /* 0x004fea0003800000 */
[----:B------:R-:W-:Y:S05]  /*3070*/  BRA `(.L_x_54) ;  /* 0xfffffffc00ec7947 */ /* 0x000fea000383ffff */
.L_x_47:
[----:B------:R-:W-:Y:S05]  /*3080*/  BRA.U UP5, `(.L_x_55) ;  /* 0x0000001505487547 */ /* 0x000fea000b800000 */
[----:B------:R-:W-:Y:S01]  /*3090*/  UMOV UR6, 0x40 ;  /* 0x0000004000067882 */ /* 0x000fe20000000000 */
[----:B------:R-:W-:Y:S01]  /*30a0*/  NOP ;  /* 0x0000000000007918 */ /* 0x000fe20000000000 */
[----:B------:R-:W-:Y:S01]  /*30b0*/  ULEA UR6, UR5, UR6, 0x18 ;  /* 0x0000000605067291 */ /* 0x000fe2000f8ec0ff */
[----:B------:R-:W-:Y:S02]  /*30c0*/  UMOV UR4, 0x400 ;  /* 0x0000040000047882 */ /* 0x000fe40000000000 */
[----:B------:R-:W-:-:S06]  /*30d0*/  ULEA UR5, UR5, UR4, 0x18 ;  /* 0x0000000405057291 */ /* 0x000fcc000f8ec0ff */
[----:B------:R-:W1:Y:S02]  /*30e0*/  LDS.U8 R3, [UR6+0x1c] ;  /* 0x00001c06ff037984 */ /* 0x000e640008000000 */
[----:B-1----:R-:W-:-:S13]  /*30f0*/  ISETP.NE.AND P0, PT, R3, RZ, PT ;  /* 0x000000ff0300720c */ /* 0x002fda0003f05270 */
[----:B------:R-:W-:Y:S05]  /*3100*/  @P0 BRA `(.L_x_56) ;  /* 0x0000000400080947 */ /* 0x000fea0003800000 */
[----:B------:R-:W-:Y:S02]  /*3110*/  UISETP.NE.U32.AND UP1, UPT, UR70, 0x1, UPT ;  /* 0x000000014600788c */ /* 0x000fe4000bf25070 */
[----:B------:R-:W-:-:S07]  /*3120*/  UIADD3 UR7, UPT, UPT, UR6, 0x8, URZ ;  /* 0x0000000806077890 */ /* 0x000fce000fffe0ff */
[----:B------:R-:W-:Y:S05]  /*3130*/  BRA.U !UP1, `(.L_x_57) ;  /* 0x00000001099c7547 */ /* 0x000fea000b800000 */
[----:B------:R-:W-:Y:S01]  /*3140*/  ELECT P0, URZ, PT ;  /* 0x0000000000ff782f */ /* 0x000fe20003800000 */
[----:B------:R-:W-:-:S12]  /*3150*/  BSSY B0, `(.L_x_57) ;  /* 0x0000025000007945 */ /* 0x000fd80003800000 */
[----:B------:R-:W-:Y:S05]  /*3160*/  @!P0 BRA `(.L_x_58) ;  /* 0x00000000008c8947 */ /* 0x000fea0003800000 */
[----:B------:R-:W-:-:S05]  /*3170*/  UMOV UR4, 0x10 ;  /* 0x0000001000047882 */ /* 0x000fca0000000000 */
[----:B------:R-:W-:Y:S04]  /*3180*/  DEPBAR.LE SB1, 0x36 ;  /* 0x00009d800000791a */ /* 0x000fe80000000000 */
[----:B------:R-:W1:Y:S02]  /*3190*/  UTCATOMSWS.2CTA.FIND_AND_SET.ALIGN UP0, UR4, UR4 ;  /* 0x00000004000475e3 */ /* 0x000e640008200800 */
[----:B-1----:R-:W-:Y:S01]  /*31a0*/  MOV R10, UR4 ;  /* 0x00000004000a7c02 */ /* 0x002fe20008000f00 */
[----:B------:R-:W-:Y:S06]  /*31b0*/  BRA.U UP0, `(.L_x_59) ;  /* 0x0000000100187547 */ /* 0x000fec000b800000 */
.L_x_60:
[----:B------:R-:W-:Y:S05]  /*31c0*/  NANOSLEEP 0x64 ;  /* 0x000000640000795d */ /* 0x000fea0003800000 */
[----:B------:R-:W-:-:S05]  /*31d0*/  UMOV UR4, 0x10 ;  /* 0x0000001000047882 */ /* 0x000fca0000000000 */
[----:B------:R-:W-:Y:S04]  /*31e0*/  DEPBAR.LE SB1, 0x36 ;  /* 0x00009d800000791a */ /* 0x000fe80000000000 */
[----:B------:R-:W1:Y:S02]  /*31f0*/  UTCATOMSWS.2CTA.FIND_AND_SET.ALIGN UP0, UR4, UR4 ;  /* 0x00000004000475e3 */ /* 0x000e640008200800 */
[----:B-1----:R-:W-:Y:S01]  /*3200*/  MOV R10, UR4 ;  /* 0x00000004000a7c02 */ /* 0x002fe20008000f00 */
[----:B------:R-:W-:Y:S05]  /*3210*/  BRA.U !UP0, `(.L_x_60) ;  /* 0xfffffffd08e87547 */ /* 0x000fea000b83ffff */
.L_x_59:
[----:B------:R-:W1:Y:S01]  /*3220*/  LDS R6, [UR6+0x10] ;  /* 0x00001006ff067984 */ /* 0x000e620008000800 */
[----:B------:R-:W-:Y:S01]  /*3230*/  IMAD.U32 R3, RZ, RZ, UR5 ;  /* 0x00000005ff037e24 */ /* 0x000fe2000f8e00ff */
[----:B------:R-:W-:-:S03]  /*3240*/  MOV R4, UR69 ;  /* 0x0000004500047c02 */ /* 0x000fc60008000f00 */
[----:B------:R-:W-:Y:S01]  /*3250*/  VIADD R3, R3, 0x110 ;  /* 0x0000011003037836 */ /* 0x000fe20000000000 */
[----:B-1----:R-:W-:-:S04]  /*3260*/  SHF.L.U32 R6, R6, 0x1f, RZ ;  /* 0x0000001f06067819 */ /* 0x002fc800000006ff */
[----:B------:R-:W1:Y:S02]  /*3270*/  SYNCS.PHASECHK.TRANS64.TRYWAIT P0, [UR6+0x8], R6 ;  /* 0x00000806ff0075a7 */ /* 0x000e640008001106 */
[----:B-1----:R-:W-:Y:S05]  /*3280*/  @P0 BRA `(.L_x_61) ;  /* 0x0000000000080947 */ /* 0x002fea0003800000 */
[----:B------:R-:W1:Y:S02]  /*3290*/  SYNCS.PHASECHK.TRANS64.TRYWAIT P0, [UR6+0x8], R6 ;  /* 0x00000806ff0075a7 */ /* 0x000e640008001106 */
[----:B-1----:R-:W-:Y:S05]  /*32a0*/  @!P0 BRA `(.L_x_62) ;  /* 0x0000006000848947 */ /* 0x002fea0003800000 */
.L_x_61:
[----:B------:R-:W-:Y:S01]  /*32b0*/  PRMT R4, R4, 0x654, R3 ;  /* 0x0000065404047816 */ /* 0x000fe20000000003 */
[----:B------:R-:W-:Y:S01]  /*32c0*/  HFMA2 R3, -RZ, RZ, 0, 5.9604644775390625e-08 ;  /* 0x00000001ff037431 */ /* 0x000fe200000001ff */
[----:B------:R-:W-:Y:S01]  /*32d0*/  UPRMT UR4, UR69, 0x654, UR7 ;  /* 0x0000065445047896 */ /* 0x000fe20008000007 */
[----:B------:R-:W-:Y:S02]  /*32e0*/  IMAD.MOV.U32 R7, RZ, RZ, 0xffff ;  /* 0x0000ffffff077424 */ /* 0x000fe400078e00ff */
[----:B-1----:R-:W-:Y:S02]  /*32f0*/  IMAD.MOV.U32 R6, RZ, RZ, 0x4 ;  /* 0x00000004ff067424 */ /* 0x002fe400078e00ff */
[----:B------:R-:W-:Y:S01]  /*3300*/  IMAD.SHL.U32 R9, R10, 0x20, RZ ;  /* 0x000000200a097824 */ /* 0x000fe200078e00ff */
[----:B------:R-:W-:Y:S02]  /*3310*/  MOV R5, UR4 ;  /* 0x0000000400057c02 */ /* 0x000fe40008000f00 */
[-C--:B------:R-:W-:Y:S01]  /*3320*/  SHF.L.U32 R8, R7, R10.reuse, RZ ;  /* 0x0000000a07087219 */ /* 0x080fe200000006ff */
[----:B------:R1:W-:Y:S01]  /*3330*/  SYNCS.ARRIVE.TRANS64.RED RZ, [UR4], R6 ;  /* 0x00000006ffff79a7 */ /* 0x0003e20008000404 */
[----:B------:R-:W-:Y:S01]  /*3340*/  SHF.L.U32 R7, R3, R10, RZ ;  /* 0x0000000a03077219 */ /* 0x000fe200000006ff */
[----:B------:R1:W-:Y:S04]  /*3350*/  STS [UR5+0x110], R9 ;  /* 0x00011009ff007988 */ /* 0x0003e80008000805 */
[----:B------:R1:W-:Y:S04]  /*3360*/  STAS [R4.64], R10 ;  /* 0x0000000a04007dbd */ /* 0x0003e8000c0008ff */
[----:B------:R1:W-:Y:S04]  /*3370*/  ATOMS.OR RZ, [UR6+0x14], R8 ;  /* 0x00001408ffff798c */ /* 0x0003e8000b000006 */
[----:B------:R1:W-:Y:S04]  /*3380*/  ATOMS.OR RZ, [UR6+0x18], R7 ;  /* 0x00001807ffff798c */ /* 0x0003e8000b000006 */
[----:B------:R1:W-:Y:S02]  /*3390*/  ATOMS.XOR RZ, [UR6+0x10], R3 ;  /* 0x00001003ffff798c */ /* 0x0003e4000b800006 */
.L_x_58:
[----:B------:R-:W-:Y:S05]  /*33a0*/  BSYNC B0 ;  /* 0x0000000000007941 */ /* 0x000fea0003800000 */
.L_x_57:
[----:B------:R-:W-:Y:S05]  /*33b0*/  BRA.U UP1, `(.L_x_63) ;  /* 0x00000001016c7547 */ /* 0x000fea000b800000 */
[----:B------:R-:W-:-:S03]  /*33c0*/  UMOV UR4, 0xffffffff ;  /* 0xffffffff00047882 */ /* 0x000fc60000000000 */
[----:B------:R-:W-:Y:S05]  /*33d0*/  BRA.DIV UR4, `(.L_x_64) ;  /* 0x0000006204507947 */ /* 0x000fea000b800000 */
[----:B------:R-:W-:-:S13]  /*33e0*/  ELECT P0, URZ, PT ;  /* 0x0000000000ff782f */ /* 0x000fda0003800000 */
.L_x_131:
[----:B------:R-:W-:Y:S05]  /*33f0*/  @!P0 BRA `(.L_x_63) ;  /* 0x00000000005c8947 */ /* 0x000fea0003800000 */
[----:B-1----:R-:W1:Y:S02]  /*3400*/  LDS R4, [UR6+0x10] ;  /* 0x00001006ff047984 */ /* 0x002e640008000800 */
[----:B-1----:R-:W-:-:S04]  /*3410*/  SHF.L.U32 R4, R4, 0x1f, RZ ;  /* 0x0000001f04047819 */ /* 0x002fc800000006ff */
[----:B------:R-:W1:Y:S02]  /*3420*/  SYNCS.PHASECHK.TRANS64.TRYWAIT P0, [UR6+0x8], R4 ;  /* 0x00000804ff0075a7 */ /* 0x000e640008001106 */
[----:B-1----:R-:W-:Y:S05]  /*3430*/  @P0 BRA `(.L_x_65) ;  /* 0x0000000000080947 */ /* 0x002fea0003800000 */
[----:B------:R-:W1:Y:S02]  /*3440*/  SYNCS.PHASECHK.TRANS64.TRYWAIT P0, [UR6+0x8], R4 ;  /* 0x00000804ff0075a7 */ /* 0x000e640008001106 */
[----:B-1----:R-:W-:Y:S05]  /*3450*/  @!P0 BRA `(.L_x_66) ;  /* 0x0000006000548947 */ /* 0x002fea0003800000 */
.L_x_65:
[----:B------:R-:W2:Y:S01]  /*3460*/  LDS R6, [UR5+0x110] ;  /* 0x00011005ff067984 */ /* 0x000ea20008000800 */
[----:B-1----:R-:W-:Y:S02]  /*3470*/  HFMA2 R3, -RZ, RZ, 0, 5.9604644775390625e-08 ;  /* 0x00000001ff037431 */ /* 0x002fe400000001ff */
[----:B------:R-:W-:Y:S01]  /*3480*/  IMAD.MOV.U32 R4, RZ, RZ, 0xffff ;  /* 0x0000ffffff047424 */ /* 0x000fe200078e00ff */
[----:B------:R-:W-:Y:S01]  /*3490*/  UPRMT UR4, UR69, 0x654, UR7 ;  /* 0x0000065445047896 */ /* 0x000fe20008000007 */
[----:B--2---:R-:W-:-:S03]  /*34a0*/  IMAD.SHL.U32 R5, R6, 0x20, RZ ;  /* 0x0000002006057824 */ /* 0x004fc600078e00ff */
[-C--:B------:R-:W-:Y:S02]  /*34b0*/  SHF.L.U32 R4, R4, R6.reuse, RZ ;  /* 0x0000000604047219 */ /* 0x080fe400000006ff */
[----:B------:R-:W-:Y:S01]  /*34c0*/  SHF.L.U32 R6, R3, R6, RZ ;  /* 0x0000000603067219 */ /* 0x000fe200000006ff */
[----:B------:R2:W-:Y:S04]  /*34d0*/  STS [UR5+0x110], R5 ;  /* 0x00011005ff007988 */ /* 0x0005e80008000805 */
[----:B------:R2:W-:Y:S04]  /*34e0*/  ATOMS.OR RZ, [UR6+0x14], R4 ;  /* 0x00001404ffff798c */ /* 0x0005e8000b000006 */
[----:B------:R2:W-:Y:S01]  /*34f0*/  ATOMS.OR RZ, [UR6+0x18], R6 ;  /* 0x00001806ffff798c */ /* 0x0005e2000b000006 */
[----:B------:R-:W-:Y:S03]  /*3500*/  SYNCS.ARRIVE.TRANS64.RED.A1T0 RZ, [UR4], RZ ;  /* 0x000000ffffff79a7 */ /* 0x000fe60008100404 */
[----:B------:R2:W-:Y:S01]  /*3510*/  ATOMS.XOR RZ, [UR6+0x10], R3 ;  /* 0x00001003ffff798c */ /* 0x0005e2000b800006 */
[----:B------:R-:W-:Y:S05]  /*3520*/  BRA `(.L_x_63) ;  /* 0x0000000000107947 */ /* 0x000fea0003800000 */
.L_x_56:
[----:B------:R-:W-:Y:S02]  /*3530*/  MOV R3, 0xffffffff ;  /* 0xffffffff00037802 */ /* 0x000fe40000000f00 */
[----:B------:R-:W-:-:S03]  /*3540*/  MOV R4, 0x3570 ;  /* 0x0000357000047802 */ /* 0x000fc60000000f00 */
[----:B------:R1:W-:Y:S04]  /*3550*/  STS [UR5+0x110], R3 ;  /* 0x00011003ff007988 */ /* 0x0003e80008000805 */
[----:B-1----:R-:W-:Y:S05]  /*3560*/  CALL.REL.NOINC `($__internal_1_$__cuda_sm10x_tcgen05_guardrail_trap_phase_invalid_during_alloc) ;  /* 0x0000006400647944 */ /* 0x002fea0003c00000 */
.L_x_63:
[----:B------:R-:W-:Y:S05]  /*3570*/  WARPSYNC.ALL ;  /* 0x0000000000007948 */ /* 0x000fea0003800000 */
[----:B------:R-:W3:Y:S01]  /*3580*/  S2UR UR4, SR_CgaCtaId ;  /* 0x00000000000479c3 */ /* 0x000ee20000008800 */
[----:B------:R-:W-:Y:S01]  /*3590*/  UMOV UR43, 0x400 ;  /* 0x00000400002b7882 */ /* 0x000fe20000000000 */
[----:B------:R-:W-:-:S06]  /*35a0*/  NOP ;  /* 0x0000000000007918 */ /* 0x000fcc0000000000 */
[----:B------:R-:W-:Y:S06]  /*35b0*/  BAR.ARV 0x6, 0xa0 ;  /* 0x0182800000007b1d */ /* 0x000fec0000002000 */
[----:B------:R-:W4:Y:S01]  /*35c0*/  LDCU UR6, c[0x0][0x38c] ;  /* 0x00007180ff0677ac */ /* 0x000f220008000800 */
[----:B------:R-:W-:Y:S01]  /*35d0*/  LOP3.LUT R0, R0, 0xffff, RZ, 0xc0, !PT ;  /* 0x0000ffff00007812 */ /* 0x000fe200078ec0ff */
[----:B-1----:R-:W-:Y:S01]  /*35e0*/  IMAD.MOV.U32 R9, RZ, RZ, 0x1 ;  /* 0x00000001ff097424 */ /* 0x002fe200078e00ff */
[----:B------:R-:W-:Y:S01]  /*35f0*/  LOP3.LUT R2, R2, 0xffff, RZ, 0xc0, !PT ;  /* 0x0000ffff02027812 */ /* 0x000fe200078ec0ff */
[----:B------:R-:W-:Y:S01]  /*3600*/  IMAD.MOV.U32 R8, RZ, RZ, RZ ;  /* 0x000000ffff087224 */ /* 0x000fe200078e00ff */
[----:B------:R-:W-:Y:S01]  /*3610*/  R2UR UR67, R0 ;  /* 0x00000000004372ca */ /* 0x000fe200000e0000 */
[----:B------:R-:W-:Y:S01]  /*3620*/  UMOV UR48, URZ ;  /* 0x000000ff00307c82 */ /* 0x000fe20008000000 */
[----:B------:R-:W-:Y:S01]  /*3630*/  R2UR UR45, R2 ;  /* 0x00000000022d72ca */ /* 0x000fe200000e0000 */
[----:B------:R-:W-:Y:S01]  /*3640*/  UMOV UR40, URZ ;  /* 0x000000ff00287c82 */ /* 0x000fe20008000000 */
[----:B------:R-:W-:Y:S01]  /*3650*/  UMOV UR39, URZ ;  /* 0x000000ff00277c82 */ /* 0x000fe20008000000 */
[----:B---3--:R-:W-:-:S02]  /*3660*/  ULEA UR43, UR4, UR43, 0x18 ;  /* 0x0000002b042b7291 */ /* 0x008fc4000f8ec0ff */
[----:B------:R-:W-:Y:S02]  /*3670*/  UISETP.NE.AND UP3, UPT, UR70, URZ, UPT ;  /* 0x000000ff4600728c */ /* 0x000fe4000bf65270 */
[----:B------:R-:W-:Y:S02]  /*3680*/  UIADD3 UR5, UPT, UPT, UR43, 0x7200, URZ ;  /* 0x000072002b057890 */ /* 0x000fe4000fffe0ff */
[----:B------:R-:W-:Y:S02]  /*3690*/  UIADD3 UR4, UPT, UPT, UR43, 0x27200, URZ ;  /* 0x000272002b047890 */ /* 0x000fe4000fffe0ff */
[----:B----4-:R-:W-:Y:S01]  /*36a0*/  UIADD3 UR6, UPT, UPT, UR6, 0xff, URZ ;  /* 0x000000ff06067890 */ /* 0x010fe2000fffe0ff */
[----:B--2---:R-:W1:Y:S01]  /*36b0*/  LDS R3, [UR43+0x110] ;  /* 0x0001102bff037984 */ /* 0x004e620008000800 */
[----:B------:R-:W-:Y:S02]  /*36c0*/  USHF.R.U32.HI UR5, URZ, 0x4, UR5 ;  /* 0x00000004ff057899 */ /* 0x000fe40008011605 */
[----:B------:R-:W-:-:S02]  /*36d0*/  USHF.R.S32.HI UR49, URZ, 0x1f, UR6 ;  /* 0x0000001fff317899 */ /* 0x000fc40008011406 */
[----:B------:R-:W-:Y:S02]  /*36e0*/  USHF.R.U32.HI UR4, URZ, 0x4, UR4 ;  /* 0x00000004ff047899 */ /* 0x000fe40008011604 */
[----:B------:R-:W-:Y:S02]  /*36f0*/  ULEA.HI UR49, UR49, UR6, URZ, 0x8 ;  /* 0x0000000631317291 */ /* 0x000fe4000f8f40ff */
[----:B------:R-:W-:Y:S02]  /*3700*/  ULOP3.LUT UR5, UR5, 0x3fff, URZ, 0xc0, !UPT ;  /* 0x00003fff05057892 */ /* 0x000fe4000f8ec0ff */
[----:B------:R-:W-:Y:S02]  /*3710*/  USHF.R.S32.HI UR49, URZ, 0x8, UR49 ;  /* 0x00000008ff317899 */ /* 0x000fe40008011431 */
[----:B------:R-:W-:Y:S02]  /*3720*/  ULOP3.LUT UR4, UR4, 0x3fff, URZ, 0xc0, !UPT ;  /* 0x00003fff04047892 */ /* 0x000fe4000f8ec0ff */
[----:B------:R-:W-:Y:S01]  /*3730*/  UISETP.LT.AND UP0, UPT, UR49, 0x1, UPT ;  /* 0x000000013100788c */ /* 0x000fe2000bf01270 */
[----:B------:R-:W-:Y:S01]  /*3740*/  UMOV UR64, 0x0 ;  /* 0x0000000000407882 */ /* 0x000fe20000000000 */
        /* <DEDUP_REMOVED lines=9> */
[----:B------:R-:W-:-:S02]  /*37e0*/  ULOP3.LUT UR46, UR5, 0x10000, URZ, 0xfc, !UPT ;  /* 0x00010000052e7892 */ /* 0x000fc4000f8efcff */
[----:B------:R-:W-:Y:S02]  /*37f0*/  ULOP3.LUT UR4, UR4, 0x10000, URZ, 0xfc, !UPT ;  /* 0x0001000004047892 */ /* 0x000fe4000f8efcff */
[----:B------:R-:W-:Y:S01]  /*3800*/  USEL UR66, UR49, 0x1, !UP0 ;  /* 0x0000000131427887 */ /* 0x000fe2000c000000 */
[----:B------:R-:W-:Y:S01]  /*3810*/  UMOV UR54, 0x0 ;  /* 0x0000000000367882 */ /* 0x000fe20000000000 */
[----:B------:R-:W-:Y:S01]  /*3820*/  UMOV UR55, 0x101c0010 ;  /* 0x101c001000377882 */ /* 0x000fe20000000000 */
[----:B------:R-:W-:Y:S01]  /*3830*/  UMOV UR52, 0x0 ;  /* 0x0000000000347882 */ /* 0x000fe20000000000 */
[----:B------:R-:W-:Y:S01]  /*3840*/  UMOV UR53, 0x101c0010 ;  /* 0x101c001000357882 */ /* 0x000fe20000000000 */
[----:B------:R-:W-:Y:S01]  /*3850*/  UMOV UR50, 0x0 ;  /* 0x0000000000327882 */ /* 0x000fe20000000000 */
[----:B------:R-:W-:Y:S01]  /*3860*/  UMOV UR51, 0x101c0010 ;  /* 0x101c001000337882 */ /* 0x000fe20000000000 */
[----:B-1----:R-:W-:Y:S02]  /*3870*/  R2UR UR68, R3 ;  /* 0x00000000034472ca */ /* 0x002fe400000e0000 */
[----:B------:R-:W-:-:S13]  /*3880*/  CS2R R2, SRZ ;  /* 0x0000000000027805 */ /* 0x000fda000001ff00 */
.L_x_74:
[C---:B------:R-:W-:Y:S02]  /*3890*/  LEA R0, R8.reuse, UR43, 0x3 ;  /* 0x0000002b08007c11 */ /* 0x040fe4000f8e18ff */
[----:B------:R-:W-:Y:S02]  /*38a0*/  SHF.L.U32 R5, R3, 0x1f, RZ ;  /* 0x0000001f03057819 */ /* 0x000fe400000006ff */
[----:B------:R-:W-:Y:S02]  /*38b0*/  LEA R4, R8, UR43, 0x4 ;  /* 0x0000002b08047c11 */ /* 0x000fe4000f8e20ff */
[----:B------:R-:W1:Y:S02]  /*38c0*/  SYNCS.PHASECHK.TRANS64.TRYWAIT P0, [R0+URZ+0x60], R5 ;  /* 0x00006005000075a7 */ /* 0x000e6400080011ff */
[----:B-1-3--:R-:W-:Y:S05]  /*38d0*/  @!P0 BRA `(.L_x_67) ;  /* 0x0000005c004c8947 */ /* 0x00afea0003800000 */
.L_x_132:
[----:B-1----:R-:W1:Y:S01]  /*38e0*/  LDS.128 R4, [R4+0xf0] ;  /* 0x0000f00004047984 */ /* 0x002e620000000c00 */
[----:B------:R-:W-:Y:S02]  /*38f0*/  VIADD R0, R0, 0x70 ;  /* 0x0000007000007836 */ /* 0x000fe40000000000 */
[----:B------:R-:W-:Y:S01]  /*3900*/  VIADD R8, R8, 0x1 ;  /* 0x0000000108087836 */ /* 0x000fe20000000000 */
[----:B------:R-:W-:Y:S01]  /*3910*/  @!PT LDS RZ, [RZ] ;  /* 0x00000000fffff984 */ /* 0x000fe20000000800 */
[----:B------:R-:W-:Y:S01]  /*3920*/  @!PT LDS RZ, [RZ] ;  /* 0x00000000fffff984 */ /* 0x000fe20000000800 */
[----:B------:R-:W-:Y:S01]  /*3930*/  @!PT LDS RZ, [RZ] ;  /* 0x00000000fffff984 */ /* 0x000fe20000000800 */
[----:B------:R-:W-:Y:S01]  /*3940*/  @!PT LDS RZ, [RZ] ;  /* 0x00000000fffff984 */ /* 0x000fe20000000800 */
[----:B------:R2:W-:Y:S06]  /*3950*/  MEMBAR.ALL.CTA ;  /* 0x0000000000007992 */ /* 0x0005ec0000008000 */
[----:B--2---:R-:W2:Y:S01]  /*3960*/  FENCE.VIEW.ASYNC.S ;  /* 0x00000000000073c6 */ /* 0x004ea20000000000 */
[----:B------:R-:W-:-:S04]  /*3970*/  PRMT R0, RZ, 0x654, R0 ;  /* 0x00000654ff007816 */ /* 0x000fc80000000000 */
[----:B--2---:R2:W-:Y:S01]  /*3980*/  SYNCS.ARRIVE.TRANS64.RED.A1T0 RZ, [R0+URZ], RZ ;  /* 0x000000ff00ff79a7 */ /* 0x0045e200081004ff */
[----:B-1----:R-:W-:Y:S01]  /*3990*/  LOP3.LUT P1, RZ, R6, 0x1, RZ, 0xc0, !PT ;  /* 0x0000000106ff7812 */ /* 0x002fe2000782c0ff */
[----:B--2---:R-:W-:-:S12]  /*39a0*/  BRA.U UP3, `(.L_x_68) ;  /* 0x0000000503587547 */ /* 0x004fd8000b800000 */
[----:B------:R-:W1:Y:S01]  /*39b0*/  LDCU UR5, c[0x0][0x38c] ;  /* 0x00007180ff0577ac */ /* 0x000e620008000800 */
[----:B------:R-:W-:Y:S02]  /*39c0*/  PLOP3.LUT P2, PT, PT, PT, PT, 0x80, 0x8 ;  /* 0x000000000008781c */ /* 0x000fe40003f4f070 */
[----:B------:R-:W-:Y:S01]  /*39d0*/  SHF.L.U32 R5, R9, 0x1f, RZ ;  /* 0x0000001f09057819 */ /* 0x000fe200000006ff */
[----:B------:R-:W-:Y:S02]  /*39e0*/  ULEA UR47, UR48, UR43, 0x3 ;  /* 0x0000002b302f7291 */ /* 0x000fe4000f8e18ff */
[----:B------:R-:W-:Y:S02]  /*39f0*/  UIMAD UR38, UR48, 0x70, UR68 ;  /* 0x00000070302678a4 */ /* 0x000fe4000f8e0244 */
[----:B-1----:R-:W-:-:S06]  /*3a00*/  UISETP.GE.AND UP0, UPT, UR5, 0x1, UPT ;  /* 0x000000010500788c */ /* 0x002fcc000bf06270 */
[----:B------:R-:W-:-:S05]  /*3a10*/  PLOP3.LUT P0, PT, PT, PT, UP0, 0x80, 0x8 ;  /* 0x000000000008781c */ /* 0x000fca0003f0f008 */
[----:B------:R-:W-:-:S08]  /*3a20*/  @UP0 ULEA UR5, UR40, UR43, 0x3 ;  /* 0x0000002b28050291 */ /* 0x000fd0000f8e18ff */
[----:B------:R-:W-:-:S04]  /*3a30*/  @P0 SHF.L.U32 R0, R2, 0x1f, RZ ;  /* 0x0000001f02000819 */ /* 0x000fc800000006ff */
[----:B------:R1:W2:Y:S01]  /*3a40*/  @P0 SYNCS.PHASECHK.TRANS64.TRYWAIT P2, [UR5], R0 ;  /* 0x00000000ff0005a7 */ /* 0x0002a20008041105 */
[----:B------:R-:W3:Y:S02]  /*3a50*/  SYNCS.PHASECHK.TRANS64.TRYWAIT P0, [UR47+0xa0], R5 ;  /* 0x0000a005ff0075a7 */ /* 0x000ee4000800112f */
[----:B-123--:R-:W-:Y:S05]  /*3a60*/  @!P0 BRA `(.L_x_69) ;  /* 0x0000005800fc8947 */ /* 0x00efea0003800000 */
.L_x_134:
[----:B------:R-:W-:Y:S01]  /*3a70*/  UMOV UR44, UR39 ;  /* 0x00000027002c7c82 */ /* 0x000fe20008000000 */
[----:B------:R-:W-:Y:S05]  /*3a80*/  BRA.U !UP0, `(.L_x_70) ;  /* 0x0000000508107547 */ /* 0x000fea000b800000 */
[----:B------:R-:W-:Y:S02]  /*3a90*/  UIADD3 UR44, UPT, UPT, UR66, UR39, URZ ;  /* 0x00000027422c7290 */ /* 0x000fe4000fffe0ff */
[----:B------:R-:W-:Y:S01]  /*3aa0*/  UPLOP3.LUT UP2, UPT, UPT, UPT, UPT, 0x40, 0x4 ;  /* 0x000000000004789c */ /* 0x000fe20003f4e870 */
[----:B------:R-:W-:Y:S01]  /*3ab0*/  UMOV UR41, UR49 ;  /* 0x0000003100297c82 */ /* 0x000fe20008000000 */
[----:B------:R-:W-:-:S09]  /*3ac0*/  UMOV UR5, UR40 ;  /* 0x0000002800057c82 */ /* 0x000fd20008000000 */
.L_x_73:
[----:B--2---:R-:W-:Y:S01]  /*3ad0*/  ULEA UR7, UR5, UR43, 0x3 ;  /* 0x0000002b05077291 */ /* 0x004fe2000f8e18ff */
[----:B---3--:R-:W-:Y:S11]  /*3ae0*/  @P2 BRA `(.L_x_71) ;  /* 0x00000000000c2947 */ /* 0x008ff60003800000 */
[----:B-1----:R-:W-:Y:S04]  /*3af0*/  SHF.L.U32 R5, R2, 0x1f, RZ ;  /* 0x0000001f02057819 */ /* 0x002fe800000006ff */
[----:B------:R-:W1:Y:S02]  /*3b00*/  SYNCS.PHASECHK.TRANS64.TRYWAIT P0, [UR7], R5 ;  /* 0x00000005ff0075a7 */ /* 0x000e640008001107 */
[----:B-1----:R-:W-:Y:S05]  /*3b10*/  @!P0 BRA `(.L_x_72) ;  /* 0x0000005800e88947 */ /* 0x002fea0003800000 */
.L_x_71:
[----:B------:R-:W-:Y:S01]  /*3b20*/  UISETP.NE.AND UP0, UPT, UR41, 0x1, UPT ;  /* 0x000000012900788c */ /* 0x000fe2000bf05270 */
[----:B------:R-:W-:Y:S01]  /*3b30*/  PLOP3.LUT P2, PT, PT, PT, PT, 0x80, 0x8 ;  /* 0x000000000008781c */ /* 0x000fe20003f4f070 */
[----:B------:R-:W-:Y:S02]  /*3b40*/  UIADD3 UR6, UPT, UPT, UR5, 0x1, URZ ;  /* 0x0000000105067890 */ /* 0x000fe4000fffe0ff */
[----:B------:R-:W-:Y:S02]  /*3b50*/  UIADD3 UR42, UPT, UPT, UR7, 0x20, URZ ;  /* 0x00000020072a7890 */ /* 0x000fe4000fffe0ff */
[----:B------:R-:W-:Y:S01]  /*3b60*/  UISETP.NE.AND UP1, UPT, UR6, 0x4, UPT ;  /* 0x000000040600788c */ /* 0x000fe2000bf25270 */
[----:B------:R-:W-:Y:S01]  /*3b70*/  PLOP3.LUT P0, PT, PT, PT, UP0, 0x80, 0x8 ;  /* 0x000000000008781c */ /* 0x000fe20003f0f008 */
[----:B------:R-:W-:Y:S02]  /*3b80*/  UIADD3 UR39, UPT, UPT, UR39, 0x1, URZ ;  /* 0x0000000127277890 */ /* 0x000fe4000fffe0ff */
[----:B------:R-:W-:Y:S02]  /*3b90*/  USEL UR8, URZ, 0x1, UP1 ;  /* 0x00000001ff087887 */ /* 0x000fe40008800000 */
[----:B------:R-:W-:Y:S02]  /*3ba0*/  USEL UR40, UR6, URZ, UP1 ;  /* 0x000000ff06287287 */ /* 0x000fe40008800000 */
[----:B------:R-:W-:Y:S02]  /*3bb0*/  UIADD3 UR41, UPT, UPT, UR41, -0x1, URZ ;  /* 0xffffffff29297890 */ /* 0x000fe4000fffe0ff */
[----:B------:R-:W-:Y:S01]  /*3bc0*/  @UP0 ULEA UR6, UR40, UR43, 0x3 ;  /* 0x0000002b28060291 */ /* 0x000fe2000f8e18ff */
[----:B------:R-:W-:Y:S01]  /*3bd0*/  LOP3.LUT R2, R2, UR8, RZ, 0x3c, !PT ;  /* 0x0000000802027c12 */ /* 0x000fe2000f8e3cff */
[----:B------:R-:W-:Y:S02]  /*3be0*/  ULEA UR8, UR5, UR46, 0xb ;  /* 0x0000002e05087291 */ /* 0x000fe4000f8e58ff */
[----:B------:R-:W-:Y:S01]  /*3bf0*/  UISETP.NE.AND UP0, UPT, UR39, UR44, UPT ;  /* 0x0000002c2700728c */ /* 0x000fe2000bf05270 */
[----:B-1----:R-:W-:Y:S01]  /*3c00*/  @P0 SHF.L.U32 R0, R2, 0x1f, RZ ;  /* 0x0000001f02000819 */ /* 0x002fe200000006ff */
[----:B------:R-:W-:Y:S02]  /*3c10*/  UIADD3 UR34, UPT, UPT, UR8, 0x2, URZ ;  /* 0x0000000208227890 */ /* 0x000fe4000fffe0ff */
[----:B------:R-:W-:Y:S01]  /*3c20*/  UIADD3 UR30, UPT, UPT, UR8, 0x4, URZ ;  /* 0x00000004081e7890 */ /* 0x000fe2000fffe0ff */
[----:B------:R2:W3:Y:S01]  /*3c30*/  @P0 SYNCS.PHASECHK.TRANS64.TRYWAIT P2, [UR6], R0 ;  /* 0x00000000ff0005a7 */ /* 0x0004e20008041106 */
[----:B------:R-:W-:Y:S02]  /*3c40*/  UIMAD UR6, UR5, 0x380, UR4 ;  /* 0x00000380050678a4 */ /* 0x000fe4000f8e0204 */
[----:B------:R-:W-:Y:S02]  /*3c50*/  UIADD3 UR26, UPT, UPT, UR8, 0x6, URZ ;  /* 0x00000006081a7890 */ /* 0x000fe4000fffe0ff */
        /* <DEDUP_REMOVED lines=10> */
[----:B------:R-:W-:Y:S01]  /*3d00*/  UIADD3 UR10, UPT, UPT, UR8, 0x406, URZ ;  /* 0x00000406080a7890 */ /* 0x000fe2000fffe0ff */
[----:B------:R-:W-:Y:S01]  /*3d10*/  UMOV UR7, 0x40004040 ;  /* 0x4000404000077882 */ /* 0x000fe20000000000 */
[----:B------:R-:W-:Y:S01]  /*3d20*/  UMOV UR9, 0x40004040 ;  /* 0x4000404000097882 */ /* 0x000fe20000000000 */
[----:B------:R-:W-:Y:S01]  /*3d30*/  UMOV UR37, 0x40004040 ;  /* 0x4000404000257882 */ /* 0x000fe20000000000 */
[----:B------:R2:W-:Y:S01]  /*3d40*/  UTCQMMA.2CTA gdesc[UR8], gdesc[UR6], tmem[UR38], tmem[UR64], idesc[UR65], UP2 ;  /* 0x00ff4006080075ea */ /* 0x0005e20009200326 */
[----:B------:R-:W-:Y:S01]  /*3d50*/  UPLOP3.LUT UP2, UPT, UPT, UPT, UPT, 0x80, 0x8 ;  /* 0x000000000008789c */ /* 0x000fe20003f4f070 */
[----:B------:R-:W-:Y:S01]  /*3d60*/  UMOV UR35, 0x40004040 ;  /* 0x4000404000237882 */ /* 0x000fe20000000000 */
[----:B------:R-:W-:Y:S01]  /*3d70*/  UMOV UR33, 0x40004040 ;  /* 0x4000404000217882 */ /* 0x000fe20000000000 */
[----:B------:R2:W-:Y:S01]  /*3d80*/  UTCQMMA.2CTA gdesc[UR34], gdesc[UR36], tmem[UR38], tmem[UR62], idesc[UR63], UPT ;  /* 0x00ff3e24220075ea */ /* 0x0005e2000ba00326 */
        /* <DEDUP_REMOVED lines=14> */
[----:B------:R-:W-:Y:S01]  /*3e70*/  UMOV UR11, 0x40004040 ;  /* 0x40004040000b7882 */ /* 0x000fe20000000000 */
[----:B------:R2:W-:Y:S01]  /*3e80*/  UTCQMMA.2CTA gdesc[UR14], gdesc[UR16], tmem[UR38], tmem[UR52], idesc[UR53], UPT ;  /* 0x00ff34100e0075ea */ /* 0x0005e2000ba00326 */
[----:B------:R2:W-:Y:S01]  /*3e90*/  UTCQMMA.2CTA gdesc[UR10], gdesc[UR12], tmem[UR38], tmem[UR50], idesc[UR51], UPT ;  /* 0x00ff320c0a0075ea */ /* 0x0005e2000ba00326 */
[----:B------:R2:W-:Y:S01]  /*3ea0*/  UTCBAR.2CTA.MULTICAST [UR42], URZ, UR45 ;  /* 0x000000ff2a0073e9 */ /* 0x0005e2000820082d */
[----:B------:R-:W-:Y:S01]  /*3eb0*/  UMOV UR5, UR40 ;  /* 0x0000002800057c82 */ /* 0x000fe20008000000 */
[----:B------:R-:W-:Y:S05]  /*3ec0*/  BRA.U UP0, `(.L_x_73) ;  /* 0xfffffffd00007547 */ /* 0x000fea000b83ffff */
.L_x_70:
[----:B------:R-:W-:Y:S01]  /*3ed0*/  UIADD3 UR5, UPT, UPT, UR47, 0x80, URZ ;  /* 0x000000802f057890 */ /* 0x000fe2000fffe0ff */
[----:B------:R-:W-:-:S08]  /*3ee0*/  UMOV UR39, UR44 ;  /* 0x0000002c00277c82 */ /* 0x000fd00008000000 */
[----:B------:R4:W-:Y:S01]  /*3ef0*/  UTCBAR.2CTA.MULTICAST [UR5], URZ, UR67 ;  /* 0x000000ff050073e9 */ /* 0x0009e20008200843 */
[----:B------:R-:W-:Y:S02]  /*3f00*/  NOP ;  /* 0x0000000000007918 */ /* 0x000fe40000000000 */
.L_x_68:
[----:B----4-:R-:W-:Y:S01]  /*3f10*/  UIADD3 UR5, UPT, UPT, UR48, 0x1, URZ ;  /* 0x0000000130057890 */ /* 0x010fe2000fffe0ff */
[----:B------:R-:W-:-:S03]  /*3f20*/  ISETP.NE.AND P0, PT, R8, 0x2, PT ;  /* 0x000000020800780c */ /* 0x000fc60003f05270 */
[----:B------:R-:W-:Y:S01]  /*3f30*/  UISETP.NE.AND UP0, UPT, UR5, 0x4, UPT ;  /* 0x000000040500788c */ /* 0x000fe2000bf05270 */
[----:B-12---:R-:W-:Y:S02]  /*3f40*/  SEL R0, RZ, 0x1, P0 ;  /* 0x00000001ff007807 */ /* 0x006fe40000000000 */
[----:B------:R-:W-:Y:S01]  /*3f50*/  SEL R8, R8, RZ, P0 ;  /* 0x000000ff08087207 */ /* 0x000fe20000000000 */
[----:B------:R-:W-:Y:S01]  /*3f60*/  USEL UR6, URZ, 0x1, UP0 ;  /* 0x00000001ff067887 */ /* 0x000fe20008000000 */
[----:B------:R-:W-:Y:S01]  /*3f70*/  LOP3.LUT R3, R3, R0, RZ, 0x3c, !PT ;  /* 0x0000000003037212 */ /* 0x000fe200078e3cff */
[----:B------:R-:W-:-:S04]  /*3f80*/  USEL UR48, UR5, URZ, UP0 ;  /* 0x000000ff05307287 */ /* 0x000fc80008000000 */
[----:B------:R-:W-:Y:S01]  /*3f90*/  LOP3.LUT R9, R9, UR6, RZ, 0x3c, !PT ;  /* 0x0000000609097c12 */ /* 0x000fe2000f8e3cff */
[----:B------:R-:W-:Y:S07]  /*3fa0*/  @P1 BRA `(.L_x_74) ;  /* 0xfffffff800381947 */ /* 0x000fee000383ffff */
[----:B------:R-:W1:Y:S01]  /*3fb0*/  S2UR UR8, SR_CgaCtaId ;  /* 0x00000000000879c3 */ /* 0x000e620000008800 */
[----:B------:R-:W-:Y:S01]  /*3fc0*/  ELECT P0, URZ, PT ;  /* 0x0000000000ff782f */ /* 0x000fe20003800000 */
[----:B------:R-:W-:Y:S01]  /*3fd0*/  HFMA2 R0, -RZ, RZ, 0, 5.9604644775390625e-08 ;  /* 0x00000001ff007431 */ /* 0x000fe200000001ff */
[----:B------:R-:W-:-:S05]  /*3fe0*/  UMOV UR4, 0x40 ;  /* 0x0000004000047882 */ /* 0x000fca0000000000 */
[----:B------:R-:W-:Y:S01]  /*3ff0*/  UVIRTCOUNT.DEALLOC.SMPOOL 0x80 ;  /* 0x000000800000784c */ /* 0x000fe20000000000 */
[----:B------:R-:W-:Y:S02]  /*4000*/  UISETP.NE.AND UP1, UPT, UR70, URZ, UPT ;  /* 0x000000ff4600728c */ /* 0x000fe4000bf25270 */
[----:B-1----:R-:W-:-:S09]  /*4010*/  ULEA UR8, UR8, UR4, 0x18 ;  /* 0x0000000408087291 */ /* 0x002fd2000f8ec0ff */
[----:B------:R1:W-:Y:S01]  /*4020*/  @P0 STS.U8 [UR8+0x1c], R0 ;  /* 0x00001c00ff000988 */ /* 0x0003e20008000008 */
[----:B------:R-:W-:Y:S05]  /*4030*/  BRA.U UP1, `(.L_x_75) ;  /* 0x0000000101a07547 */ /* 0x000fea000b800000 */
[----:B------:R-:W-:Y:S01]  /*4040*/  UIADD3 UR7, UPT, UPT, UR43, 0xa0, URZ ;  /* 0x000000a02b077890 */ /* 0x000fe2000fffe0ff */
[----:B------:R-:W-:-:S03]  /*4050*/  SHF.L.U32 R3, R9, 0x1f, RZ ;  /* 0x0000001f09037819 */ /* 0x000fc600000006ff */
[----:B------:R-:W-:-:S09]  /*4060*/  ULEA UR4, UR48, UR7, 0x3 ;  /* 0x0000000730047291 */ /* 0x000fd2000f8e18ff */
[----:B------:R-:W2:Y:S02]  /*4070*/  SYNCS.PHASECHK.TRANS64.TRYWAIT P0, [UR4], R3 ;  /* 0x00000003ff0075a7 */ /* 0x000ea40008001104 */
[----:B--2---:R-:W-:Y:S05]  /*4080*/  @!P0 BRA `(.L_x_76) ;  /* 0x0000005400a48947 */ /* 0x004fea0003800000 */
.L_x_137:
        /* <DEDUP_REMOVED lines=9> */
.L_x_139:
        /* <DEDUP_REMOVED lines=9> */
.L_x_141:
[----:B------:R-:W-:-:S04]  /*41b0*/  UIADD3 UR4, UPT, UPT, UR4, 0x1, URZ ;  /* 0x0000000104047890 */ /* 0x000fc8000fffe0ff */
[----:B------:R-:W-:-:S04]  /*41c0*/  UISETP.NE.AND UP0, UPT, UR4, 0x4, UPT ;  /* 0x000000040400788c */ /* 0x000fc8000bf05270 */
[----:B------:R-:W-:Y:S02]  /*41d0*/  USEL UR5, URZ, 0x1, UP0 ;  /* 0x00000001ff057887 */ /* 0x000fe40008000000 */
[----:B------:R-:W-:-:S04]  /*41e0*/  USEL UR4, UR4, URZ, UP0 ;  /* 0x000000ff04047287 */ /* 0x000fc80008000000 */
[----:B------:R-:W-:Y:S01]  /*41f0*/  ULEA UR4, UR4, UR7, 0x3 ;  /* 0x0000000704047291 */ /* 0x000fe2000f8e18ff */
[----:B-1----:R-:W-:-:S04]  /*4200*/  LOP3.LUT R3, R2, UR5, RZ, 0x3c, !PT ;  /* 0x0000000502037c12 */ /* 0x002fc8000f8e3cff */
[----:B------:R-:W-:Y:S01]  /*4210*/  SHF.L.U32 R3, R3, 0x1f, RZ ;  /* 0x0000001f03037819 */ /* 0x000fe200000006ff */
[----:B------:R-:W-:-:S04]  /*4220*/  IMAD.U32 R0, RZ, RZ, UR4 ;  /* 0x00000004ff007e24 */ /* 0x000fc8000f8e00ff */
[----:B------:R1:W2:Y:S03]  /*4230*/  SYNCS.PHASECHK.TRANS64.TRYWAIT P0, [R0+URZ], R3 ;  /* 0x00000003000075a7 */ /* 0x0002a600080011ff */
[----:B--2---:R-:W-:Y:S05]  /*4240*/  @!P0 NANOSLEEP.SYNCS 0x989680 ;  /* 0x009896800000895d */ /* 0x004fea0003900000 */
[----:B------:R-:W2:Y:S02]  /*4250*/  @!P0 SYNCS.PHASECHK.TRANS64 P0, [R0+URZ], R3 ;  /* 0x00000003000085a7 */ /* 0x000ea400080010ff */
[----:B--2---:R-:W-:Y:S05]  /*4260*/  @P0 BRA `(.L_x_79) ;  /* 0x0000000000200947 */ /* 0x004fea0003800000 */
.L_x_80:
[----:B--2---:R2:W4:Y:S02]  /*4270*/  SYNCS.PHASECHK.TRANS64.TRYWAIT P0, [R0+URZ], R3 ;  /* 0x00000003000075a7 */ /* 0x00452400080011ff */
[----:B----4-:R-:W-:Y:S05]  /*4280*/  @!P0 NANOSLEEP.SYNCS 0x989680 ;  /* 0x009896800000895d */ /* 0x010fea0003900000 */
[----:B------:R-:W4:Y:S02]  /*4290*/  @!P0 SYNCS.PHASECHK.TRANS64 P0, [R0+URZ], R3 ;  /* 0x00000003000085a7 */ /* 0x000f2400080010ff */
[----:B----4-:R-:W-:Y:S05]  /*42a0*/  @!P0 BRA `(.L_x_80) ;  /* 0xfffffffc00f08947 */ /* 0x010fea000383ffff */
[----:B------:R-:W-:Y:S05]  /*42b0*/  BRA `(.L_x_79) ;  /* 0x00000000000c7947 */ /* 0x000fea0003800000 */
.L_x_75:
[----:B------:R-:W-:-:S04]  /*42c0*/  UIADD3 UR4, UPT, UPT, UR43, 0xe0, URZ ;  /* 0x000000e02b047890 */ /* 0x000fc8000fffe0ff */
[----:B------:R-:W-:-:S09]  /*42d0*/  UPRMT UR4, UR69, 0x654, UR4 ;  /* 0x0000065445047896 */ /* 0x000fd20008000004 */
[----:B------:R-:W-:Y:S03]  /*42e0*/  SYNCS.ARRIVE.TRANS64.RED.A1T0 RZ, [UR4], RZ ;  /* 0x000000ffffff79a7 */ /* 0x000fe60008100404 */
.L_x_79:
[----:B-12---:R-:W-:Y:S01]  /*42f0*/  SHF.L.U32 R3, RZ, 0x1f, RZ ;  /* 0x0000001fff037819 */ /* 0x006fe200000006ff */
[----:B------:R-:W-:Y:S01]  /*4300*/  UIADD3 UR4, UPT, UPT, UR43, 0xe0, URZ ;  /* 0x000000e02b047890 */ /* 0x000fe2000fffe0ff */
[----:B------:R-:W-:Y:S02]  /*4310*/  PLOP3.LUT P0, PT, PT, PT, UP1, 0x80, 0x8 ;  /* 0x000000000008781c */ /* 0x000fe40003f0f018 */
[----:B------:R-:W1:Y:S02]  /*4320*/  SYNCS.PHASECHK.TRANS64.TRYWAIT P1, [UR43+0xe0], R3 ;  /* 0x0000e003ff0075a7 */ /* 0x000e64000802112b */
[----:B-1----:R-:W-:Y:S09]  /*4330*/  @!P1 BRA `(.L_x_81) ;  /* 0x0000005400409947 */ /* 0x002ff20003800000 */
.L_x_143:
[----:B------:R-:W-:Y:S01]  /*4340*/  @!UP1 UPRMT UR4, UR69, 0x654, UR4 ;  /* 0x0000065445049896 */ /* 0x000fe20008000004 */
[----:B------:R-:W-:Y:S01]  /*4350*/  UMOV UR5, 0xffff ;  /* 0x0000ffff00057882 */ /* 0x000fe20000000000 */
[----:B------:R-:W-:-:S07]  /*4360*/  UMOV UR6, 0x1 ;  /* 0x0000000100067882 */ /* 0x000fce0000000000 */
[----:B------:R-:W-:Y:S01]  /*4370*/  @!P0 SYNCS.ARRIVE.TRANS64.RED.A1T0 RZ, [UR4], RZ ;  /* 0x000000ffffff89a7 */ /* 0x000fe20008100404 */
[----:B------:R-:W-:Y:S01]  /*4380*/  NOP ;  /* 0x0000000000007918 */ /* 0x000fe20000000000 */
[----:B-1----:R-:W1:Y:S01]  /*4390*/  LDS R0, [UR8+0x14] ;  /* 0x00001408ff007984 */ /* 0x002e620008000800 */
[----:B------:R-:W-:-:S04]  /*43a0*/  ULOP3.LUT UR4, UR68, 0xffff, URZ, 0xc0, !UPT ;  /* 0x0000ffff44047892 */ /* 0x000fc8000f8ec0ff */
[----:B------:R-:W-:-:S04]  /*43b0*/  USHF.R.U32.HI UR4, URZ, 0x5, UR4 ;  /* 0x00000005ff047899 */ /* 0x000fc80008011604 */
[----:B------:R-:W-:Y:S02]  /*43c0*/  USHF.L.U32 UR5, UR5, UR4, URZ ;  /* 0x0000000405057299 */ /* 0x000fe400080006ff */
[----:B------:R-:W-:-:S04]  /*43d0*/  USHF.L.U32 UR4, UR6, UR4, URZ ;  /* 0x0000000406047299 */ /* 0x000fc800080006ff */
[----:B-1----:R-:W-:-:S04]  /*43e0*/  LOP3.LUT R0, R0, UR5, RZ, 0xc0, !PT ;  /* 0x0000000500007c12 */ /* 0x002fc8000f8ec0ff */
[----:B------:R-:W-:-:S13]  /*43f0*/  ISETP.NE.AND P0, PT, R0, UR5, PT ;  /* 0x0000000500007c0c */ /* 0x000fda000bf05270 */
[----:B------:R-:W-:Y:S05]  /*4400*/  @P0 BRA `(.L_x_82) ;  /* 0x0000000000580947 */ /* 0x000fea0003800000 */
[----:B------:R-:W1:Y:S02]  /*4410*/  LDS R0, [UR8+0x18] ;  /* 0x00001808ff007984 */ /* 0x000e640008000800 */
[----:B-1----:R-:W-:-:S04]  /*4420*/  LOP3.LUT R0, R0, UR4, RZ, 0xc0, !PT ;  /* 0x0000000400007c12 */ /* 0x002fc8000f8ec0ff */
[----:B------:R-:W-:-:S13]  /*4430*/  ISETP.NE.AND P0, PT, R0, UR4, PT ;  /* 0x0000000400007c0c */ /* 0x000fda000bf05270 */
[----:B------:R-:W-:Y:S05]  /*4440*/  @P0 BRA `(.L_x_83) ;  /* 0x00000000003c0947 */ /* 0x000fea0003800000 */
[----:B------:R-:W1:Y:S01]  /*4450*/  S2R R2, SR_LANEID ;  /* 0x0000000000027919 */ /* 0x000e620000000000 */
[----:B------:R-:W-:Y:S01]  /*4460*/  ULOP3.LUT UR5, URZ, UR5, URZ, 0x33, !UPT ;  /* 0x00000005ff057292 */ /* 0x000fe2000f8e33ff */
[----:B------:R-:W-:Y:S01]  /*4470*/  LOP3.LUT R4, RZ, UR4, RZ, 0x33, !PT ;  /* 0x00000004ff047c12 */ /* 0x000fe2000f8e33ff */
[----:B------:R-:W-:Y:S02]  /*4480*/  VOTEU.ANY UR4, UPT, PT ;  /* 0x0000000000047886 */ /* 0x000fe400038e0100 */
[----:B------:R-:W-:Y:S01]  /*4490*/  UFLO.U32 UR4, UR4 ;  /* 0x00000004000472bd */ /* 0x000fe200080e0000 */
[----:B------:R-:W2:Y:S01]  /*44a0*/  REDUX UR6, R4 ;  /* 0x00000000040673c4 */ /* 0x000ea20000000000 */
[----:B------:R-:W-:-:S06]  /*44b0*/  IMAD.U32 R0, RZ, RZ, UR5 ;  /* 0x00000005ff007e24 */ /* 0x000fcc000f8e00ff */
[----:B------:R4:W-:Y:S01]  /*44c0*/  UTCATOMSWS.AND URZ, UR5 ;  /* 0x0000000500ff79e3 */ /* 0x0009e20008000000 */
[----:B------:R-:W5:Y:S01]  /*44d0*/  REDUX UR7, R0 ;  /* 0x00000000000773c4 */ /* 0x000f620000000000 */
[----:B-1----:R-:W-:Y:S01]  /*44e0*/  ISETP.EQ.U32.AND P0, PT, R2, UR4, PT ;  /* 0x0000000402007c0c */ /* 0x002fe2000bf02070 */
[----:B--2---:R-:W-:Y:S01]  /*44f0*/  IMAD.U32 R2, RZ, RZ, UR6 ;  /* 0x00000006ff027e24 */ /* 0x004fe2000f8e00ff */
[----:B-----5:R-:W-:-:S11]  /*4500*/  MOV R3, UR7 ;  /* 0x0000000700037c02 */ /* 0x020fd60008000f00 */
[----:B------:R4:W-:Y:S04]  /*4510*/  @P0 ATOMS.AND RZ, [UR8+0x14], R3 ;  /* 0x00001403ffff098c */ /* 0x0009e8000a800008 */
[----:B------:R4:W-:Y:S01]  /*4520*/  @P0 ATOMS.AND RZ, [UR8+0x18], R2 ;  /* 0x00001802ffff098c */ /* 0x0009e2000a800008 */
[----:B------:R-:W-:Y:S05]  /*4530*/  BRA `(.L_x_84) ;  /* 0x0000000000147947 */ /* 0x000fea0003800000 */
.L_x_83:
[----:B------:R-:W-:Y:S02]  /*4540*/  MOV R2, 0x4560 ;  /* 0x0000456000027802 */ /* 0x000fe40000000f00 */
[----:B---3--:R-:W-:Y:S05]  /*4550*/  CALL.REL.NOINC `($__internal_0_$__cuda_sm10x_tcgen05_guardrail_trap_col_being_dealloced_not_returned_by_alloc) ;  /* 0x00000054005c7944 */ /* 0x008fea0003c00000 */
[----:B------:R-:W-:Y:S05]  /*4560*/  BRA `(.L_x_84) ;  /* 0x0000000000087947 */ /* 0x000fea0003800000 */
.L_x_82:
[----:B------:R-:W-:Y:S02]  /*4570*/  MOV R2, 0x4590 ;  /* 0x0000459000027802 */ /* 0x000fe40000000f00 */
[----:B---3--:R-:W-:Y:S05]  /*4580*/  CALL.REL.NOINC `($__internal_2_$__cuda_sm10x_tcgen05_guardrail_trap_unallocated_columns_being_dealloced) ;  /* 0x0000005400687944 */ /* 0x008fea0003c00000 */
.L_x_84:
[----:B------:R-:W-:Y:S01]  /*4590*/  NOP ;  /* 0x0000000000007918 */ /* 0x000fe20000000000 */
[----:B----4-:R-:W-:Y:S05]  /*45a0*/  EXIT ;  /* 0x000000000000794d */ /* 0x010fea0003800000 */
.L_x_55:
[----:B------:R-:W-:-:S09]  /*45b0*/  UISETP.NE.OR UP0, UPT, UR20, 0x3, !UP4 ;  /* 0x000000031400788c */ /* 0x000fd2000e705670 */
[----:B------:R-:W-:Y:S05]  /*45c0*/  BRA.U UP0, `(.L_x_85) ;  /* 0x0000000d00a07547 */ /* 0x000fea000b800000 */
[----:B------:R-:W1:Y:S01]  /*45d0*/  LDCU.64 UR6, c[0x0][0x888] ;  /* 0x00011100ff0677ac */ /* 0x000e620008000a00 */
[----:B------:R-:W-:Y:S02]  /*45e0*/  HFMA2 R9, -RZ, RZ, 0, 0 ;  /* 0x00000000ff097431 */ /* 0x000fe400000001ff */
[----:B------:R-:W-:Y:S01]  /*45f0*/  IMAD.MOV.U32 R11, RZ, RZ, 0x1 ;  /* 0x00000001ff0b7424 */ /* 0x000fe200078e00ff */
[----:B------:R-:W-:Y:S01]  /*4600*/  MOV R8, 0x3800 ;  /* 0x0000380000087802 */ /* 0x000fe20000000f00 */
[----:B------:R-:W2:Y:S01]  /*4610*/  LDCU UR38, c[0x0][0x370] ;  /* 0x00006e00ff2677ac */ /* 0x000ea20008000800 */
[----:B------:R-:W-:Y:S01]  /*4620*/  IMAD.MOV.U32 R10, RZ, RZ, RZ ;  /* 0x000000ffff0a7224 */ /* 0x000fe200078e00ff */
[----:B------:R-:W2:Y:S01]  /*4630*/  LDCU.128 UR52, c[0x0][0xb10] ;  /* 0x00016200ff3477ac */ /* 0x000ea20008000c00 */
[----:B------:R-:W3:Y:S01]  /*4640*/  LDCU UR37, c[0x0][0x374] ;  /* 0x00006e80ff2577ac */ /* 0x000ee20008000800 */
[----:B------:R-:W4:Y:S01]  /*4650*/  LDCU.64 UR30, c[0x0][0x890] ;  /* 0x00011200ff1e77ac */ /* 0x000f220008000a00 */
[----:B------:R-:W5:Y:S01]  /*4660*/  LDCU UR15, c[0x0][0xb0c] ;  /* 0x00016180ff0f77ac */ /* 0x000f620008000800 */
[----:B------:R-:W5:Y:S01]  /*4670*/  LDCU UR44, c[0x0][0xb20] ;  /* 0x00016400ff2c77ac */ /* 0x000f620008000800 */
[----:B------:R-:W5:Y:S01]  /*4680*/  LDCU UR4, c[0x0][0xb30] ;  /* 0x00016600ff0477ac */ /* 0x000f620008000800 */
[----:B-1----:R-:W-:Y:S01]  /*4690*/  UISETP.NE.U32.AND UP0, UPT, UR6, URZ, UPT ;  /* 0x000000ff0600728c */ /* 0x002fe2000bf05070 */
[----:B------:R-:W-:Y:S01]  /*46a0*/  UMOV UR21, 0x400 ;  /* 0x0000040000157882 */ /* 0x000fe20000000000 */
[----:B--2---:R-:W-:-:S02]  /*46b0*/  UIMAD.WIDE.U32 UR42, UR38, UR52, URZ ;  /* 0x00000034262a72a5 */ /* 0x004fc4000f8e00ff */
[----:B------:R-:W-:Y:S02]  /*46c0*/  UISETP.NE.AND.EX UP5, UPT, UR7, URZ, UPT, UP0 ;  /* 0x000000ff0700728c */ /* 0x000fe4000bfa5300 */
[----:B---3--:R-:W-:Y:S02]  /*46d0*/  UIMAD.WIDE.U32 UR6, UR37, UR55, URZ ;  /* 0x00000037250672a5 */ /* 0x008fe4000f8e00ff */
[----:B------:R-:W-:Y:S02]  /*46e0*/  ULEA UR21, UR5, UR21, 0x18 ;  /* 0x0000001505157291 */ /* 0x000fe4000f8ec0ff */
[----:B----4-:R-:W-:Y:S02]  /*46f0*/  UISETP.NE.U32.AND UP6, UPT, UR30, URZ, UPT ;  /* 0x000000ff1e00728c */ /* 0x010fe4000bfc5070 */
[----:B------:R-:W-:Y:S02]  /*4700*/  UIADD3 UR39, UPT, UPT, UR21, 0x40, URZ ;  /* 0x0000004015277890 */ /* 0x000fe4000fffe0ff */
[----:B------:R-:W-:Y:S01]  /*4710*/  UISETP.NE.AND UP0, UPT, UR41, 0x1, UPT ;  /* 0x000000012900788c */ /* 0x000fe2000bf05270 */
[----:B------:R-:W-:Y:S01]  /*4720*/  UMOV UR42, UR43 ;  /* 0x0000002b002a7c82 */ /* 0x000fe20008000000 */
[----:B------:R-:W-:Y:S01]  /*4730*/  UMOV UR40, UR7 ;  /* 0x0000000700287c82 */ /* 0x000fe20008000000 */
[----:B-----5:R-:W-:Y:S01]  /*4740*/  UISETP.NE.AND UP0, UPT, UR15, 0x1, UPT ;  /* 0x000000010f00788c */ /* 0x020fe2000bf05270 */
[----:B------:R-:W1:Y:S01]  /*4750*/  LDCU.64 UR56, c[0x0][0x348] ;  /* 0x00006900ff3877ac */ /* 0x000e620008000a00 */
[----:B------:R-:W-:-:S02]  /*4760*/  UPLOP3.LUT UP1, UPT, UPT, UPT, UPT, 0x40, 0x4 ;  /* 0x000000000004789c */ /* 0x000fc40003f2e870 */
[----:B------:R-:W-:Y:S01]  /*4770*/  UISETP.GE.AND UP3, UPT, UR41, 0x1, UPT ;  /* 0x000000012900788c */ /* 0x000fe2000bf66270 */
[----:B------:R-:W2:Y:S01]  /*4780*/  LDCU.64 UR22, c[0x0][0xb28] ;  /* 0x00016500ff1677ac */ /* 0x000ea20008000a00 */
[----:B------:R-:W-:Y:S02]  /*4790*/  UISETP.NE.AND.EX UP6, UPT, UR31, URZ, UPT, UP6 ;  /* 0x000000ff1f00728c */ /* 0x000fe4000bfc5360 */
[----:B------:R-:W-:Y:S02]  /*47a0*/  UPRMT UR39, UR5, 0x654, UR39 ;  /* 0x0000065405277896 */ /* 0x000fe40008000027 */
[----:B------:R-:W-:Y:S02]  /*47b0*/  USHF.R.U32.HI UR42, URZ, UR53, UR42 ;  /* 0x00000035ff2a7299 */ /* 0x000fe4000801162a */
[----:B------:R-:W-:Y:S02]  /*47c0*/  USHF.R.U32.HI UR40, URZ, UR44, UR40 ;  /* 0x0000002cff287299 */ /* 0x000fe40008011628 */
[----:B------:R-:W-:-:S02]  /*47d0*/  UISETP.NE.AND UP0, UPT, UR54, 0x1, UPT ;  /* 0x000000013600788c */ /* 0x000fc4000bf05270 */
[----:B------:R-:W-:-:S11]  /*47e0*/  UISETP.NE.AND UP4, UPT, UR4, 0x1, UPT ;  /* 0x000000010400788c */ /* 0x000fd6000bf85270 */
.L_x_93:
[C---:B------:R-:W-:Y:S02]  /*47f0*/  LEA R3, R10.reuse, UR21, 0x3 ;  /* 0x000000150a037c11 */ /* 0x040fe4000f8e18ff */
[----:B------:R-:W-:Y:S02]  /*4800*/  SHF.L.U32 R0, R9, 0x1f, RZ ;  /* 0x0000001f09007819 */ /* 0x000fe400000006ff */
[----:B------:R-:W-:Y:S02]  /*4810*/  LEA R5, R10, UR21, 0x4 ;  /* 0x000000150a057c11 */ /* 0x000fe4000f8e20ff */
[----:B---3--:R-:W3:Y:S02]  /*4820*/  SYNCS.PHASECHK.TRANS64.TRYWAIT P0, [R3+URZ+0x60], R0 ;  /* 0x00006000030075a7 */ /* 0x008ee400080011ff */
[----:B---3--:R-:W-:Y:S05]  /*4830*/  @!P0 BRA `(.L_x_86) ;  /* 0x0000005000188947 */ /* 0x008fea0003800000 */
.L_x_144:
[----:B------:R-:W4:Y:S01]  /*4840*/  LDS.128 R4, [R5+0xf0] ;  /* 0x0000f00005047984 */ /* 0x000f220000000c00 */
[----:B------:R-:W-:Y:S01]  /*4850*/  UISETP.GE.AND UP0, UPT, UR41, 0x1, UPT ;  /* 0x000000012900788c */ /* 0x000fe2000bf06270 */
[----:B------:R-:W-:Y:S01]  /*4860*/  @!PT LDS RZ, [RZ] ;  /* 0x00000000fffff984 */ /* 0x000fe20000000800 */
[----:B------:R-:W-:Y:S01]  /*4870*/  @!PT LDS RZ, [RZ] ;  /* 0x00000000fffff984 */ /* 0x000fe20000000800 */
[----:B------:R-:W-:Y:S01]  /*4880*/  @!PT LDS RZ, [RZ] ;  /* 0x00000000fffff984 */ /* 0x000fe20000000800 */
[----:B------:R-:W-:Y:S01]  /*4890*/  @!PT LDS RZ, [RZ] ;  /* 0x00000000fffff984 */ /* 0x000fe20000000800 */
[----:B------:R5:W-:Y:S06]  /*48a0*/  MEMBAR.ALL.CTA ;  /* 0x0000000000007992 */ /* 0x000bec0000008000 */
[----:B-----5:R-:W5:Y:S01]  /*48b0*/  FENCE.VIEW.ASYNC.S ;  /* 0x00000000000073c6 */ /* 0x020f620000000000 */
[----:B----4-:R-:W-:Y:S11]  /*48c0*/  LOP3.LUT P0, RZ, R6, 0x1, RZ, 0xc0, !PT ;  /* 0x0000000106ff7812 */ /* 0x010ff6000780c0ff */
[----:B------:R-:W-:Y:S02]  /*48d0*/  @!UPT UIADD3 URZ, UPT, UPT, URZ, URZ, URZ ;  /* 0x000000fffffff290 */ /* 0x000fe4000fffe0ff */
[----:B-----5:R-:W-:Y:S01]  /*48e0*/  VOTEU.ANY UP3, P0 ;  /* 0x0000000000ff7886 */ /* 0x020fe20000060100 */
[----:B------:R-:W-:Y:S11]  /*48f0*/  PLOP3.LUT P0, PT, PT, PT, UP3, 0x80, 0x8 ;  /* 0x000000000008781c */ /* 0x000ff60003f0f038 */
[----:B------:R-:W-:Y:S02]  /*4900*/  @!UPT UIADD3 URZ, UPT, UPT, URZ, URZ, URZ ;  /* 0x000000fffffff290 */ /* 0x000fe4000fffe0ff */
[----:B---3--:R-:W-:Y:S02]  /*4910*/  @P0 SHF.R.U32.HI R0, RZ, 0x10, R5 ;  /* 0x00000010ff000819 */ /* 0x008fe40000011605 */
[----:B------:R-:W-:Y:S02]  /*4920*/  @P0 MOV R2, R4 ;  /* 0x0000000400020202 */ /* 0x000fe40000000f00 */
[----:B------:R-:W-:Y:S01]  /*4930*/  @P0 R2UR UR4, R0 ;  /* 0x00000000000402ca */ /* 0x000fe200000e0000 */
[----:B------:R-:W-:Y:S01]  /*4940*/  VIADD R0, R3, 0x70 ;  /* 0x0000007003007836 */ /* 0x000fe20000000000 */
[----:B------:R-:W-:Y:S02]  /*4950*/  @P0 LOP3.LUT R4, R5, 0xffff, RZ, 0xc0, !PT ;  /* 0x0000ffff05040812 */ /* 0x000fe400078ec0ff */
[----:B------:R-:W-:Y:S02]  /*4960*/  @P0 R2UR UR6, R2 ;  /* 0x00000000020602ca */ /* 0x000fe400000e0000 */
[----:B------:R-:W-:Y:S02]  /*4970*/  PRMT R0, RZ, 0x654, R0 ;  /* 0x00000654ff007816 */ /* 0x000fe40000000000 */
[----:B------:R-:W-:Y:S02]  /*4980*/  @P0 R2UR UR5, R4 ;  /* 0x00000000040502ca */ /* 0x000fe400000e0000 */
[----:B------:R3:W-:Y:S03]  /*4990*/  SYNCS.ARRIVE.TRANS64.RED.A1T0 RZ, [R0+URZ], RZ ;  /* 0x000000ff00ff79a7 */ /* 0x0007e600081004ff */
[----:B------:R-:W-:Y:S04]  /*49a0*/  @UP3 UMOV UR29, UR4 ;  /* 0x00000004001d3c82 */ /* 0x000fe80008000000 */
[----:B------:R-:W-:Y:S04]  /*49b0*/  @UP3 UMOV UR14, UR6 ;  /* 0x00000006000e3c82 */ /* 0x000fe80008000000 */
[----:B------:R-:W-:Y:S01]  /*49c0*/  @UP3 UMOV UR13, UR5 ;  /* 0x00000005000d3c82 */ /* 0x000fe20008000000 */
[----:B------:R-:W-:Y:S05]  /*49d0*/  BRA.U !UP0, `(.L_x_87) ;  /* 0x0000000108c07547 */ /* 0x000fea000b800000 */
[----:B------:R-:W-:Y:S02]  /*49e0*/  UIMAD.WIDE.U32 UR8, UR13, UR55, URZ ;  /* 0x000000370d0872a5 */ /* 0x000fe4000f8e00ff */
[----:B------:R-:W-:Y:S02]  /*49f0*/  UP2UR UR12, UPR, URZ, 0x4 ;  /* 0x00000004ff0c7883 */ /* 0x000fe40008000000 */
[----:B------:R-:W-:Y:S02]  /*4a00*/  UISETP.NE.AND UP2, UPT, UR54, 0x1, UPT ;  /* 0x000000013600788c */ /* 0x000fe4000bf45270 */
[----:B------:R-:W-:Y:S02]  /*4a10*/  UIMAD.WIDE.U32 UR10, UR14, UR52, URZ ;  /* 0x000000340e0a72a5 */ /* 0x000fe4000f8e00ff */
[----:B------:R-:W-:Y:S02]  /*4a20*/  USEL UR4, UR37, UR40, !UP2 ;  /* 0x0000002825047287 */ /* 0x000fe4000d000000 */
[----:B------:R-:W-:Y:S02]  /*4a30*/  UISETP.NE.AND UP0, UPT, UR15, 0x1, UPT ;  /* 0x000000010f00788c */ /* 0x000fe4000bf05270 */
[----:B------:R-:W-:Y:S02]  /*4a40*/  UP2UR UR20, UPR, URZ, 0x2 ;  /* 0x00000002ff147883 */ /* 0x000fe40008000000 */
[----:B------:R-:W-:Y:S02]  /*4a50*/  UISETP.NE.AND UP1, UPT, UR41, 0x1, UPT ;  /* 0x000000012900788c */ /* 0x000fe4000bf25270 */
[----:B--2---:R-:W-:Y:S02]  /*4a60*/  UIMAD.WIDE.U32 UR16, UR4, UR22, URZ ;  /* 0x00000016041072a5 */ /* 0x004fe4000f8e00ff */
[----:B------:R-:W-:Y:S01]  /*4a70*/  USEL UR7, UR38, UR42, !UP0 ;  /* 0x0000002a26077287 */ /* 0x000fe2000c000000 */
[----:B------:R-:W-:Y:S02]  /*4a80*/  UMOV UR5, UR9 ;  /* 0x0000000900057c82 */ /* 0x000fe40008000000 */
[----:B------:R-:W-:Y:S02]  /*4a90*/  USHF.R.U32.HI UR6, URZ, UR44, UR5 ;  /* 0x0000002cff067299 */ /* 0x000fe40008011605 */
[----:B------:R-:W-:Y:S02]  /*4aa0*/  UIMAD.WIDE.U32 UR18, UR7, UR22, URZ ;  /* 0x00000016071272a5 */ /* 0x000fe4000f8e00ff */
[----:B------:R-:W-:Y:S02]  /*4ab0*/  USEL UR6, UR13, UR6, !UP2 ;  /* 0x000000060d067287 */ /* 0x000fe4000d000000 */
[----:B------:R-:W-:Y:S01]  /*4ac0*/  UISETP.NE.AND UP2, UPT, UR12, URZ, UPT ;  /* 0x000000ff0c00728c */ /* 0x000fe2000bf45270 */
[----:B------:R-:W-:Y:S01]  /*4ad0*/  UMOV UR5, UR11 ;  /* 0x0000000b00057c82 */ /* 0x000fe20008000000 */
[----:B------:R-:W-:Y:S02]  /*4ae0*/  UIMAD.WIDE.U32 UR10, UR6, UR22, URZ ;  /* 0x00000016060a72a5 */ /* 0x000fe4000f8e00ff */
[----:B------:R-:W-:Y:S03]  /*4af0*/  USHF.R.U32.HI UR8, URZ, UR53, UR5 ;  /* 0x00000035ff087299 */ /* 0x000fe60008011605 */
[----:B------:R-:W-:Y:S02]  /*4b00*/  UMOV UR5, UR17 ;  /* 0x0000001100057c82 */ /* 0x000fe40008000000 */
[----:B------:R-:W-:Y:S03]  /*4b10*/  @UP1 USHF.R.U32.HI UR4, URZ, UR23, UR5 ;  /* 0x00000017ff041299 */ /* 0x000fe60008011605 */
[----:B------:R-:W-:Y:S01]  /*4b20*/  UMOV UR5, UR19 ;  /* 0x0000001300057c82 */ /* 0x000fe20008000000 */
[----:B------:R-:W-:Y:S02]  /*4b30*/  UIMAD UR4, UR41, UR4, URZ ;  /* 0x00000004290472a4 */ /* 0x000fe4000f8e02ff */
[----:B------:R-:W-:Y:S02]  /*4b40*/  @UP1 USHF.R.U32.HI UR7, URZ, UR23, UR5 ;  /* 0x00000017ff071299 */ /* 0x000fe40008011605 */
[----:B------:R-:W-:Y:S02]  /*4b50*/  USEL UR5, UR14, UR8, !UP0 ;  /* 0x000000080e057287 */ /* 0x000fe4000c000000 */
[----:B------:R-:W-:Y:S02]  /*4b60*/  UIMAD UR8, UR41, UR7, URZ ;  /* 0x00000007290872a4 */ /* 0x000fe4000f8e02ff */
[----:B------:R-:W-:Y:S03]  /*4b70*/  UISETP.GE.AND UP0, UPT, UR6, UR4, UPT ;  /* 0x000000040600728c */ /* 0x000fe6000bf06270 */
[----:B------:R-:W-:Y:S01]  /*4b80*/  UMOV UR4, UR11 ;  /* 0x0000000b00047c82 */ /* 0x000fe20008000000 */
[----:B------:R-:W-:Y:S02]  /*4b90*/  UISETP.GE.OR UP0, UPT, UR5, UR8, UP0 ;  /* 0x000000080500728c */ /* 0x000fe40008706670 */
[----:B------:R-:W-:Y:S02]  /*4ba0*/  USHF.R.U32.HI UR4, URZ, UR23, UR4 ;  /* 0x00000017ff047299 */ /* 0x000fe40008011604 */
[----:B------:R-:W-:Y:S02]  /*4bb0*/  UIMAD.WIDE.U32 UR8, UR5, UR22, URZ ;  /* 0x00000016050872a5 */ /* 0x000fe4000f8e00ff */
[----:B------:R-:W-:Y:S04]  /*4bc0*/  USEL UR10, UR6, UR4, !UP1 ;  /* 0x00000004060a7287 */ /* 0x000fe8000c800000 */
[----:B------:R-:W-:Y:S01]  /*4bd0*/  UIADD3 UR11, UPT, UPT, -UR10, URZ, URZ ;  /* 0x000000ff0a0b7290 */ /* 0x000fe2000fffe1ff */
[----:B------:R-:W-:Y:S02]  /*4be0*/  @!UP0 UMOV UR4, UR9 ;  /* 0x0000000900048c82 */ /* 0x000fe40008000000 */
[----:B------:R-:W-:Y:S02]  /*4bf0*/  @!UP0 USHF.R.U32.HI UR4, URZ, UR23, UR4 ;  /* 0x00000017ff048299 */ /* 0x000fe40008011604 */
[----:B------:R-:W-:Y:S02]  /*4c00*/  UIMAD UR8, UR41, UR11, UR6 ;  /* 0x0000000b290872a4 */ /* 0x000fe4000f8e0206 */
[----:B------:R-:W-:Y:S02]  /*4c10*/  @!UP0 USEL UR4, UR5, UR4, !UP1 ;  /* 0x0000000405048287 */ /* 0x000fe4000c800000 */
[----:B------:R-:W-:Y:S02]  /*4c20*/  UISETP.NE.AND UP1, UPT, UR20, URZ, UPT ;  /* 0x000000ff1400728c */ /* 0x000fe4000bf25270 */
[----:B------:R-:W-:Y:S02]  /*4c30*/  @!UP0 UIMAD UR7, UR7, UR8, UR4 ;  /* 0x00000008070782a4 */ /* 0x000fe4000f8e0204 */
[----:B------:R-:W-:Y:S02]  /*4c40*/  @!UP0 UIADD3 UR9, UPT, UPT, UR10, -UR4, URZ ;  /* 0x800000040a098290 */ /* 0x000fe4000fffe0ff */
[----:B------:R-:W-:Y:S02]  /*4c50*/  UIADD3 UR8, UPT, UPT, -UR6, URZ, URZ ;  /* 0x000000ff06087290 */ /* 0x000fe4000fffe1ff */
[----:B------:R-:W-:Y:S02]  /*4c60*/  UIADD3 UR4, UPT, UPT, -UR5, URZ, URZ ;  /* 0x000000ff05047290 */ /* 0x000fe4000fffe1ff */
[----:B------:R-:W-:Y:S03]  /*4c70*/  @!UP0 UIMAD UR6, UR9, UR41, UR5 ;  /* 0x00000029090682a4 */ /* 0x000fe6000f8e0205 */
[----:B------:R-:W-:Y:S01]  /*4c80*/  @!UP0 UMOV UR5, UR7 ;  /* 0x0000000700058c82 */ /* 0x000fe20008000000 */
[----:B------:R-:W-:Y:S02]  /*4c90*/  UIMAD UR7, UR15, UR4, UR14 ;  /* 0x000000040f0772a4 */ /* 0x000fe4000f8e020e */
[----:B------:R-:W-:Y:S02]  /*4ca0*/  UIMAD UR4, UR54, UR8, UR13 ;  /* 0x00000008360472a4 */ /* 0x000fe4000f8e020d */
[----:B------:R-:W-:Y:S02]  /*4cb0*/  UIMAD UR14, UR5, UR15, UR7 ;  /* 0x0000000f050e72a4 */ /* 0x000fe4000f8e0207 */
[----:B------:R-:W-:Y:S11]  /*4cc0*/  UIMAD UR13, UR6, UR54, UR4 ;  /* 0x00000036060d72a4 */ /* 0x000ff6000f8e0204 */
[----:B------:R-:W-:Y:S01]  /*4cd0*/  @!UPT UIADD3 URZ, UPT, UPT, URZ, URZ, URZ ;  /* 0x000000fffffff290 */ /* 0x000fe2000fffe0ff */
.L_x_87:
[----:B------:R-:W4:Y:S01]  /*4ce0*/  @!UP4 LDCU.128 UR8, c[0x0][0xb10] ;  /* 0x00016200ff08c7ac */ /* 0x000f220008000c00 */
[----:B------:R-:W-:Y:S02]  /*4cf0*/  ISETP.NE.U32.AND P0, PT, RZ, UR30, PT ;  /* 0x0000001eff007c0c */ /* 0x000fe4000bf05070 */
[----:B------:R-:W-:Y:S02]  /*4d00*/  SHF.L.U32 R2, R11, 0x1f, RZ ;  /* 0x0000001f0b027819 */ /* 0x000fe400000006ff */
[----:B------:R-:W-:Y:S01]  /*4d10*/  ISETP.NE.AND.EX P0, PT, RZ, UR31, PT, P0 ;  /* 0x0000001fff007c0c */ /* 0x000fe2000bf05300 */
[----:B------:R-:W5:Y:S01]  /*4d20*/  @!UP4 LDCU UR5, c[0x0][0xb0c] ;  /* 0x00016180ff05c7ac */ /* 0x000f620008000800 */
[----:B----4-:R-:W-:Y:S07]  /*4d30*/  UIMAD.WIDE.U32 UR6, UR14, UR8, URZ ;  /* 0x000000080e0672a5 */ /* 0x010fee000f8e00ff */
[----:B------:R-:W-:Y:S01]  /*4d40*/  @!UP4 UMOV UR4, UR7 ;  /* 0x000000070004cc82 */ /* 0x000fe20008000000 */
[----:B-----5:R-:W-:Y:S02]  /*4d50*/  @!UP4 UISETP.NE.AND UP0, UPT, UR5, 0x1, UPT ;  /* 0x000000010500c88c */ /* 0x020fe4000bf05270 */
[----:B------:R-:W-:Y:S02]  /*4d60*/  @!UP4 USHF.R.U32.HI UR4, URZ, UR9, UR4 ;  /* 0x00000009ff04c299 */ /* 0x000fe40008011604 */
[----:B------:R-:W-:Y:S02]  /*4d70*/  UIMAD.WIDE.U32 UR6, UR13, UR11, URZ ;  /* 0x0000000b0d0672a5 */ /* 0x000fe4000f8e00ff */
[----:B------:R-:W-:Y:S02]  /*4d80*/  @!UP4 USEL UR8, UR14, UR4, !UP0 ;  /* 0x000000040e08c287 */ /* 0x000fe4000c000000 */
[----:B------:R-:W-:Y:S03]  /*4d90*/  @!UP4 UISETP.NE.AND UP0, UPT, UR10, 0x1, UPT ;  /* 0x000000010a00c88c */ /* 0x000fe6000bf05270 */
[----:B------:R-:W-:Y:S02]  /*4da0*/  @!UP4 UMOV UR6, UR7 ;  /* 0x000000070006cc82 */ /* 0x000fe40008000000 */
[----:B------:R-:W4:Y:S02]  /*4db0*/  @!UP4 LDCU UR4, c[0x0][0xb20] ;  /* 0x00016400ff04c7ac */ /* 0x000f240008000800 */
[----:B----4-:R-:W-:Y:S04]  /*4dc0*/  @!UP4 USHF.R.U32.HI UR6, URZ, UR4, UR6 ;  /* 0x00000004ff06c299 */ /* 0x010fe80008011606 */
[----:B------:R-:W-:Y:S04]  /*4dd0*/  @!UP4 USEL UR6, UR13, UR6, !UP0 ;  /* 0x000000060d06c287 */ /* 0x000fe8000c000000 */
[----:B------:R-:W-:Y:S02]  /*4de0*/  @!UP4 UIADD3 UR4, UPT, UPT, -UR8, UR6, URZ ;  /* 0x000000060804c290 */ /* 0x000fe4000fffe1ff */
[----:B------:R-:W-:Y:S02]  /*4df0*/  @!UP4 UIADD3 UR6, UPT, UPT, UR8, -UR6, URZ ;  /* 0x800000060806c290 */ /* 0x000fe4000fffe0ff */
[----:B------:R-:W-:Y:S02]  /*4e00*/  @!UP4 UIMAD UR14, UR4, UR5, UR14 ;  /* 0x00000005040ec2a4 */ /* 0x000fe4000f8e020e */
[----:B------:R-:W-:Y:S01]  /*4e10*/  @!UP4 UIMAD UR13, UR6, UR10, UR13 ;  /* 0x0000000a060dc2a4 */ /* 0x000fe2000f8e020d */
[----:B------:R-:W-:Y:S11]  /*4e20*/  BRA.U UP1, `(.L_x_88) ;  /* 0x0000000101107547 */ /* 0x000ff6000b800000 */
[----:B---3--:R-:W-:Y:S04]  /*4e30*/  MOV R0, UR46 ;  /* 0x0000002e00007c02 */ /* 0x008fe80008000f00 */
[----:B------:R-:W-:Y:S04]  /*4e40*/  SHF.L.U32 R3, R0, 0x1f, RZ ;  /* 0x0000001f00037819 */ /* 0x000fe800000006ff */
[----:B------:R-:W3:Y:S02]  /*4e50*/  SYNCS.PHASECHK.TRANS64.TRYWAIT P1, [UR21+0x58], R3 ;  /* 0x00005803ff0075a7 */ /* 0x000ee40008021115 */
[----:B---3--:R-:W-:Y:S05]  /*4e60*/  @!P1 BRA `(.L_x_89) ;  /* 0x0000004800a09947 */ /* 0x008fea0003800000 */
.L_x_88:
[----:B------:R-:W-:Y:S05]  /*4e70*/  BRA.U !UP6, `(.L_x_90) ;  /* 0x000000010e3c7547 */ /* 0x000fea000b800000 */
[----:B------:R-:W-:Y:S01]  /*4e80*/  UPLOP3.LUT UP2, UPT, UPT, UPT, UP5, 0x80, 0x8 ;  /* 0x000000000008789c */ /* 0x000fe20003f4f050 */
[----:B------:R-:W-:Y:S01]  /*4e90*/  HFMA2 R226, -RZ, RZ, 0, 5.9604644775390625e-08 ;  /* 0x00000001ffe27431 */ /* 0x000fe200000001ff */
[----:B------:R-:W4:Y:S01]  /*4ea0*/  LDCU.64 UR8, c[0x0][0x358] ;  /* 0x00006b00ff0877ac */ /* 0x000f220008000a00 */
[----:B---3--:R-:W-:Y:S03]  /*4eb0*/  IMAD.MOV.U32 R0, RZ, RZ, 0x1 ;  /* 0x00000001ff007424 */ /* 0x008fe600078e00ff */
[----:B------:R-:W-:Y:S05]  /*4ec0*/  PLOP3.LUT P1, PT, PT, PT, UP2, 0x80, 0x8 ;  /* 0x000000000008781c */ /* 0x000fea0003f2f028 */
[----:B------:R-:W3:Y:S01]  /*4ed0*/  @UP2 LDCU.64 UR4, c[0x0][0x888] ;  /* 0x00011100ff0427ac */ /* 0x000ee20008000a00 */
[----:B------:R-:W-:Y:S07]  /*4ee0*/  @UP2 UIMAD UR6, UR36, UR30, URZ ;  /* 0x0000001e240622a4 */ /* 0x000fee000f8e02ff */
[----:B------:R-:W-:Y:S01]  /*4ef0*/  @!P1 PRMT R226, R0, 0x7610, R226 ;  /* 0x0000761000e29816 */ /* 0x000fe200000000e2 */
[----:B---3--:R-:W-:Y:S06]  /*4f00*/  @UP2 UIMAD.WIDE UR4, UR6, 0x4, UR4 ;  /* 0x00000004060428a5 */ /* 0x008fec000f8e0204 */
[----:B------:R-:W-:Y:S02]  /*4f10*/  IMAD.U32 R4, RZ, RZ, UR4 ;  /* 0x00000004ff047e24 */ /* 0x000fe4000f8e00ff */
[----:B------:R-:W-:Y:S05]  /*4f20*/  IMAD.U32 R5, RZ, RZ, UR5 ;  /* 0x00000005ff057e24 */ /* 0x000fea000f8e00ff */
[----:B----4-:R-:W3:Y:S02]  /*4f30*/  @P1 LDG.E R4, desc[UR8][R4.64] ;  /* 0x0000000804041981 */ /* 0x010ee4000c1e1900 */
[----:B---3--:R-:W-:Y:S11]  /*4f40*/  @P1 R2UR UR45, R4 ;  /* 0x00000000042d12ca */ /* 0x008ff600000e0000 */
[----:B------:R-:W-:Y:S03]  /*4f50*/  @!UPT UIADD3 URZ, UPT, UPT, URZ, URZ, URZ ;  /* 0x000000fffffff290 */ /* 0x000fe6000fffe0ff */
[----:B------:R-:W4:Y:S02]  /*4f60*/  @!UP2 LDCU UR45, c[0x0][0x880] ;  /* 0x00011000ff2da7ac */ /* 0x000f240008000800 */
.L_x_90:
[----:B----4-:R-:W-:Y:S01]  /*4f70*/  @!P0 FSETP.EQ.AND P2, PT, RZ, UR45, PT ;  /* 0x0000002dff008c0b */ /* 0x010fe2000bf42000 */
[----:B------:R-:W-:Y:S01]  /*4f80*/  @!UPT UIADD3 URZ, UPT, UPT, URZ, URZ, URZ ;  /* 0x000000fffffff290 */ /* 0x000fe2000fffe0ff */
[----:B------:R-:W-:Y:S11]  /*4f90*/  @!P0 BRA `(.L_x_91) ;  /* 0x0000000000148947 */ /* 0x000ff60003800000 */
[----:B------:R-:W-:Y:S02]  /*4fa0*/  LOP3.LUT P0, RZ, R226, 0xff, RZ, 0xc0, !PT ;  /* 0x000000ffe2ff7812 */ /* 0x000fe4000780c0ff */
[----:B------:R-:W-:Y:S04]  /*4fb0*/  PLOP3.LUT P2, PT, PT, PT, UP2, 0x80, 0x8 ;  /* 0x000000000008781c */ /* 0x000fe80003f4f028 */
[----:B------:R-:W-:Y:S07]  /*4fc0*/  PLOP3.LUT P2, PT, P2, PT, PT, 0x8, 0x80 ;  /* 0x000000000080781c */ /* 0x000fee000174e170 */
[----:B------:R-:W-:Y:S11]  /*4fd0*/  @P0 FSETP.EQ.AND P2, PT, RZ, UR45, PT ;  /* 0x0000002dff000c0b */ /* 0x000ff6000bf42000 */
[----:B------:R-:W-:Y:S02]  /*4fe0*/  @!UPT UIADD3 URZ, UPT, UPT, URZ, URZ, URZ ;  /* 0x000000fffffff290 */ /* 0x000fe4000fffe0ff */
.L_x_91:
[----:B------:R-:W4:Y:S01]  /*4ff0*/  SYNCS.PHASECHK.TRANS64.TRYWAIT P0, [UR21+0x48], R2 ;  /* 0x00004802ff0075a7 */ /* 0x000f220008001115 */
[----:B------:R-:W-:Y:S02]  /*5000*/  ELECT P1, URZ, PT ;  /* 0x0000000000ff782f */ /* 0x000fe40003820000 */
[----:B------:R-:W-:Y:S01]  /*5010*/  IADD3 R10, PT, PT, R10, 0x1, RZ ;  /* 0x000000010a0a7810 */ /* 0x000fe20007ffe0ff */
[----:B----4-:R-:W-:Y:S10]  /*5020*/  @!P0 BRA `(.L_x_92) ;  /* 0x0000004800488947 */ /* 0x010ff40003800000 */
.L_x_147:
[----:B------:R-:W-:Y:S01]  /*5030*/  PLOP3.LUT P1, PT, P2, P1, PT, 0xf2, 0x2f ;  /* 0x00000000002f781c */ /* 0x000fe20001723e72 */
[----:B------:R-:W-:Y:S01]  /*5040*/  UMOV UR6, 0x0 ;  /* 0x0000000000067882 */ /* 0x000fe20000000000 */
[----:B------:R-:W-:Y:S01]  /*5050*/  UMOV UR7, 0x10000000 ;  /* 0x1000000000077882 */ /* 0x000fe20000000000 */
[----:B------:R-:W-:Y:S01]  /*5060*/  UMOV UR12, UR36 ;  /* 0x00000024000c7c82 */ /* 0x000fe20008000000 */
[----:B------:R-:W-:Y:S01]  /*5070*/  UMOV UR20, UR36 ;  /* 0x0000002400147c82 */ /* 0x000fe20008000000 */
[----:B------:R-:W-:Y:S01]  /*5080*/  UMOV UR28, UR36 ;  /* 0x00000024001c7c82 */ /* 0x000fe20008000000 */
[----:B------:R-:W-:Y:S02]  /*5090*/  R2UR UR47, R232 ;  /* 0x00000000e82f72ca */ /* 0x000fe400000e0000 */
[----:B------:R-:W-:Y:S02]  /*50a0*/  R2UR UR43, R233 ;  /* 0x00000000e92b72ca */ /* 0x000fe400000e0000 */
[C---:B------:R-:W-:Y:S02]  /*50b0*/  ISETP.NE.AND P0, PT, R10.reuse, 0x2, PT ;  /* 0x000000020a00780c */ /* 0x040fe40003f05270 */
[----:B------:R-:W-:Y:S01]  /*50c0*/  LOP3.LUT R11, R11, 0x1, RZ, 0x3c, !PT ;  /* 0x000000010b0b7812 */ /* 0x000fe200078e3cff */
[----:B------:R-:W-:Y:S01]  /*50d0*/  VOTEU.ALL UP0, P1 ;  /* 0x0000000000ff7886 */ /* 0x000fe20000800000 */
[----:B---3--:R-:W-:Y:S02]  /*50e0*/  SEL R0, RZ, 0x1, P0 ;  /* 0x00000001ff007807 */ /* 0x008fe40000000000 */
[----:B------:R-:W-:Y:S02]  /*50f0*/  SEL R10, R10, RZ, P0 ;  /* 0x000000ff0a0a7207 */ /* 0x000fe40000000000 */
[----:B-1----:R-:W-:Y:S01]  /*5100*/  @!UP0 UIADD3 UR4, UP1, UPT, UR56, 0x580, URZ ;  /* 0x0000058038048890 */ /* 0x002fe2000ff3e0ff */
[----:B------:R-:W-:Y:S01]  /*5110*/  LOP3.LUT R9, R9, R0, RZ, 0x3c, !PT ;  /* 0x0000000009097212 */ /* 0x000fe200078e3cff */
[----:B------:R-:W-:Y:S02]  /*5120*/  @!UP0 USHF.L.U32 UR35, UR49, 0x7, URZ ;  /* 0x0000000731238899 */ /* 0x000fe400080006ff */
[----:B------:R-:W-:Y:S02]  /*5130*/  @!UP0 UIADD3.X UR5, UPT, UPT, URZ, UR57, URZ, UP1, !UPT ;  /* 0x00000039ff058290 */ /* 0x000fe40008ffe4ff */
[----:B------:R-:W-:Y:S02]  /*5140*/  @!UP0 UIMAD UR34, UR50, 0x70, URZ ;  /* 0x00000070322288a4 */ /* 0x000fe4000f8e02ff */
[----:B------:R-:W-:Y:S02]  /*5150*/  @!UP0 UIADD3 UR32, UPT, UPT, UR21, 0x180, URZ ;  /* 0x0000018015208890 */ /* 0x000fe4000fffe0ff */
[----:B------:R-:W-:Y:S01]  /*5160*/  @!UP0 UIADD3 UR33, UPT, UPT, UR21, 0x40, URZ ;  /* 0x0000004015218890 */ /* 0x000fe2000fffe0ff */
[----:B------:R-:W-:Y:S01]  /*5170*/  VOTEU.ALL UP1, P1 ;  /* 0x0000000000ff7886 */ /* 0x000fe20000820000 */
[----:B------:R-:W-:Y:S02]  /*5180*/  @!UP0 UIADD3 UR8, UPT, UPT, UR21, 0x980, URZ ;  /* 0x0000098015088890 */ /* 0x000fe4000fffe0ff */
[----:B------:R-:W-:Y:S03]  /*5190*/  @!UP0 UIADD3 UR10, UPT, UPT, UR34, 0x10, URZ ;  /* 0x00000010220a8890 */ /* 0x000fe6000fffe0ff */
[----:B------:R-:W-:Y:S01]  /*51a0*/  UMOV UR9, UR33 ;  /* 0x0000002100097c82 */ /* 0x000fe20008000000 */
[----:B------:R-:W-:Y:S01]  /*51b0*/  UMOV UR11, UR35 ;  /* 0x00000023000b7c82 */ /* 0x000fe20008000000 */
[----:B------:R1:W-:Y:S01]  /*51c0*/  @!UP1 UTMALDG.3D [UR32], [UR4], desc[UR6] ;  /* 0x00000620040095b4 */ /* 0x0003e20008011000 */
[----:B------:R-:W-:Y:S01]  /*51d0*/  VOTEU.ALL UP1, P1 ;  /* 0x0000000000ff7886 */ /* 0x000fe20000820000 */
[----:B------:R-:W-:Y:S02]  /*51e0*/  @!UP0 UIADD3 UR16, UPT, UPT, UR21, 0x1180, URZ ;  /* 0x0000118015108890 */ /* 0x000fe4000fffe0ff */
[----:B------:R-:W-:Y:S01]  /*51f0*/  @!UP0 UIADD3 UR18, UPT, UPT, UR34, 0x20, URZ ;  /* 0x0000002022128890 */ /* 0x000fe2000fffe0ff */
        /* <DEDUP_REMOVED lines=10> */
[----:B------:R-:W-:Y:S02]  /*52a0*/  UIADD3 UR50, UPT, UPT, UR13, UR47, URZ ;  /* 0x0000002f0d327290 */ /* 0x000fe4000fffe0ff */
[----:B------:R-:W-:Y:S02]  /*52b0*/  UIADD3 UR49, UPT, UPT, UR14, UR43, URZ ;  /* 0x0000002b0e317290 */ /* 0x000fe4000fffe0ff */
[----:B------:R-:W-:Y:S01]  /*52c0*/  @!UP1 UTMALDG.3D [UR24], [UR4], desc[UR6] ;  /* 0x00000618040095b4 */ /* 0x000fe20008011000 */
[----:B------:R-:W-:Y:S01]  /*52d0*/  VOTEU.ALL UP1, P1 ;  /* 0x0000000000ff7886 */ /* 0x000fe20000820000 */
[----:B-1----:R-:W-:Y:S01]  /*52e0*/  UMOV UR36, UR29 ;  /* 0x0000001d00247c82 */ /* 0x002fe20008000000 */
[----:B---3--:R-:W-:Y:S02]  /*52f0*/  @!UP0 UIADD3 UR8, UPT, UPT, UR21, 0x2180, URZ ;  /* 0x0000218015088890 */ /* 0x008fe4000fffe0ff */
[----:B------:R-:W-:Y:S02]  /*5300*/  @!UP0 UIADD3 UR10, UPT, UPT, UR34, 0x40, URZ ;  /* 0x00000040220a8890 */ /* 0x000fe4000fffe0ff */
[----:B----4-:R-:W-:Y:S02]  /*5310*/  @!UP0 UIADD3 UR16, UPT, UPT, UR21, 0x2980, URZ ;  /* 0x0000298015108890 */ /* 0x010fe4000fffe0ff */
[----:B------:R-:W-:Y:S05]  /*5320*/  @!UP0 UIADD3 UR18, UPT, UPT, UR34, 0x50, URZ ;  /* 0x0000005022128890 */ /* 0x000fea000fffe0ff */
[----:B------:R1:W-:Y:S01]  /*5330*/  @!UP1 UTMALDG.3D [UR8], [UR4], desc[UR6] ;  /* 0x00000608040095b4 */ /* 0x0003e20008011000 */
[----:B------:R-:W-:Y:S02]  /*5340*/  UPLOP3.LUT UP1, UPT, UPT, UPT, UPT, 0x80, 0x8 ;  /* 0x000000000008789c */ /* 0x000fe40003f2f070 */
[----:B-1----:R-:W-:Y:S02]  /*5350*/  @!UP0 UIADD3 UR8, UPT, UPT, UR21, 0x3180, URZ ;  /* 0x0000318015088890 */ /* 0x002fe4000fffe0ff */
[----:B------:R-:W-:Y:S01]  /*5360*/  @!UP0 UIADD3 UR10, UPT, UPT, UR34, 0x60, URZ ;  /* 0x00000060220a8890 */ /* 0x000fe2000fffe0ff */
[----:B------:R-:W-:Y:S05]  /*5370*/  VOTEU.ALL UP0, P1 ;  /* 0x0000000000ff7886 */ /* 0x000fea0000800000 */
[----:B------:R3:W-:Y:S01]  /*5380*/  @!UP0 UTMALDG.3D [UR16], [UR4], desc[UR6] ;  /* 0x00000610040085b4 */ /* 0x0007e20008011000 */
[----:B------:R-:W-:Y:S05]  /*5390*/  VOTEU.ALL UP0, P1 ;  /* 0x0000000000ff7886 */ /* 0x000fea0000800000 */
[----:B------:R3:W-:Y:S01]  /*53a0*/  @!UP0 UTMALDG.3D [UR8], [UR4], desc[UR6] ;  /* 0x00000608040085b4 */ /* 0x0007e20008011000 */
[----:B------:R3:W-:Y:S01]  /*53b0*/  @!P1 SYNCS.ARRIVE.TRANS64.RED.A0TR RZ, [UR21+0x40], R8 ;  /* 0x00004008ffff99a7 */ /* 0x0007e20008300415 */
[----:B------:R-:W-:Y:S01]  /*53c0*/  SYNCS.ARRIVE.TRANS64.RED.A1T0 RZ, [UR39], RZ ;  /* 0x000000ffffff79a7 */ /* 0x000fe20008100427 */
[----:B------:R-:W-:Y:S05]  /*53d0*/  BRA.U UP3, `(.L_x_93) ;  /* 0xfffffff503047547 */ /* 0x000fea000b83ffff */
[----:B------:R-:W-:Y:S07]  /*53e0*/  MOV R0, UR21 ;  /* 0x0000001500007c02 */ /* 0x000fee0008000f00 */
.L_x_94:
[----:B-1----:R-:W-:-:S04]  /*53f0*/  SHF.L.U32 R3, R11, 0x1f, RZ ;  /* 0x0000001f0b037819 */ /* 0x002fc800000006ff */
[----:B------:R1:W4:Y:S03]  /*5400*/  SYNCS.PHASECHK.TRANS64.TRYWAIT P0, [R0+URZ+0x48], R3 ;  /* 0x00004803000075a7 */ /* 0x00032600080011ff */
[----:B----4-:R-:W-:Y:S05]  /*5410*/  @!P0 NANOSLEEP.SYNCS 0x989680 ;  /* 0x009896800000895d */ /* 0x010fea0003900000 */
[----:B------:R-:W4:Y:S02]  /*5420*/  @!P0 SYNCS.PHASECHK.TRANS64 P0, [R0+URZ+0x48], R3 ;  /* 0x00004803000085a7 */ /* 0x000f2400080010ff */
[----:B--234-:R-:W-:Y:S05]  /*5430*/  @P0 EXIT ;  /* 0x000000000000094d */ /* 0x01cfea0003800000 */
[----:B------:R-:W-:Y:S05]  /*5440*/  BRA `(.L_x_94) ;  /* 0xfffffffc00e87947 */ /* 0x000fea000383ffff */
.L_x_85:
[----:B------:R-:W-:-:S06]  /*5450*/  UISETP.GE.AND UP0, UPT, UR20, 0x4, UPT ;  /* 0x000000041400788c */ /* 0x000fcc000bf06270 */
[----:B------:R-:W-:-:S13]  /*5460*/  PLOP3.LUT P0, PT, PT, PT, UP0, 0x80, 0x8 ;  /* 0x000000000008781c */ /* 0x000fda0003f0f008 */
[----:B------:R-:W-:Y:S05]  /*5470*/  @!P0 EXIT ;  /* 0x000000000000894d */ /* 0x000fea0003800000 */
[----:B------:R-:W-:Y:S01]  /*5480*/  BAR.SYNC.DEFER_BLOCKING 0x6, 0xa0 ;  /* 0x0182800000007b1d */ /* 0x000fe20000010000 */
[C---:B------:R-:W-:Y:S01]  /*5490*/  IMAD.U32 R2, R234.reuse, 0x10000, RZ ;  /* 0x00010000ea027824 */ /* 0x040fe200078e00ff */
[----:B------:R-:W-:-:S04]  /*54a0*/  LOP3.LUT R234, R234, 0x60, RZ, 0xc0, !PT ;  /* 0x00000060eaea7812 */ /* 0x000fc800078ec0ff */
[----:B------:R-:W-:Y:S01]  /*54b0*/  UMOV UR4, 0x400 ;  /* 0x0000040000047882 */ /* 0x000fe20000000000 */
[----:B------:R-:W1:Y:S01]  /*54c0*/  LDCU.64 UR8, c[0x0][0x890] ;  /* 0x00011200ff0877ac */ /* 0x000e620008000a00 */
[----:B------:R-:W-:Y:S01]  /*54d0*/  LOP3.LUT R2, R2, 0x600000, RZ, 0xc0, !PT ;  /* 0x0060000002027812 */ /* 0x000fe200078ec0ff */
[----:B------:R-:W-:Y:S01]  /*54e0*/  ULEA UR4, UR5, UR4, 0x18 ;  /* 0x0000000405047291 */ /* 0x000fe2000f8ec0ff */
[----:B------:R-:W2:Y:S01]  /*54f0*/  LDCU.64 UR6, c[0x0][0x8b0] ;  /* 0x00011600ff0677ac */ /* 0x000ea20008000a00 */
[----:B------:R-:W3:Y:S01]  /*5500*/  LDCU UR44, c[0x0][0xb0c] ;  /* 0x00016180ff2c77ac */ /* 0x000ee20008000800 */
[----:B------:R-:W4:Y:S06]  /*5510*/  LDCU UR40, c[0x0][0xb30] ;  /* 0x00016600ff2877ac */ /* 0x000f2c0008000800 */
[----:B------:R-:W5:Y:S01]  /*5520*/  LDS R3, [UR4+0x110] ;  /* 0x00011004ff037984 */ /* 0x000f620008000800 */
[----:B-1----:R-:W-:Y:S01]  /*5530*/  IMAD.U32 R231, RZ, RZ, UR8 ;  /* 0x00000008ffe77e24 */ /* 0x002fe2000f8e00ff */
[----:B------:R-:W-:Y:S01]  /*5540*/  MOV R230, UR9 ;  /* 0x0000000900e67c02 */ /* 0x000fe20008000f00 */
[----:B------:R-:W1:Y:S01]  /*5550*/  LDCU.64 UR58, c[0x0][0x888] ;  /* 0x00011100ff3a77ac */ /* 0x000e620008000a00 */
[----:B--2---:R-:W-:Y:S01]  /*5560*/  IMAD.U32 R229, RZ, RZ, UR6 ;  /* 0x00000006ffe57e24 */ /* 0x004fe2000f8e00ff */
[----:B------:R-:W-:Y:S01]  /*5570*/  MOV R228, UR7 ;  /* 0x0000000700e47c02 */ /* 0x000fe20008000f00 */
[----:B------:R-:W2:Y:S01]  /*5580*/  LDCU.64 UR42, c[0x0][0xb28] ;  /* 0x00016500ff2a77ac */ /* 0x000ea20008000a00 */
[----:B------:R-:W1:Y:S01]  /*5590*/  LDCU.128 UR60, c[0x0][0xb10] ;  /* 0x00016200ff3c77ac */ /* 0x000e620008000c00 */
[----:B------:R-:W-:Y:S01]  /*55a0*/  UMOV UR46, URZ ;  /* 0x000000ff002e7c82 */ /* 0x000fe20008000000 */
[----:B------:R-:W-:Y:S01]  /*55b0*/  UMOV UR55, URZ ;  /* 0x000000ff00377c82 */ /* 0x000fe20008000000 */
[----:B------:R-:W-:Y:S01]  /*55c0*/  UMOV UR16, URZ ;  /* 0x000000ff00107c82 */ /* 0x000fe20008000000 */
[----:B------:R-:W-:Y:S01]  /*55d0*/  UMOV UR54, URZ ;  /* 0x000000ff00367c82 */ /* 0x000fe20008000000 */
[----:B------:R-:W-:Y:S01]  /*55e0*/  UMOV UR52, URZ ;  /* 0x000000ff00347c82 */ /* 0x000fe20008000000 */
[----:B-12345:R-:W-:-:S07]  /*55f0*/  IMAD.IADD R2, R3, 0x1, R2 ;  /* 0x0000000103027824 */ /* 0x03efce00078e0202 */
.L_x_113:
[----:B-1----:R-:W1:Y:S01]  /*5600*/  S2UR UR17, SR_CgaCtaId ;  /* 0x00000000001179c3 */ /* 0x002e620000008800 */
[----:B------:R-:W-:Y:S01]  /*5610*/  UMOV UR47, 0x400 ;  /* 0x00000400002f7882 */ /* 0x000fe20000000000 */
[----:B------:R-:W-:Y:S04]  /*5620*/  MOV R0, UR54 ;  /* 0x0000003600007c02 */ /* 0x000fe80008000f00 */
[----:B------:R-:W-:Y:S01]  /*5630*/  SHF.L.U32 R3, R0, 0x1f, RZ ;  /* 0x0000001f00037819 */ /* 0x000fe200000006ff */
[----:B-1----:R-:W-:Y:S04]  /*5640*/  ULEA UR47, UR17, UR47, 0x18 ;  /* 0x0000002f112f7291 */ /* 0x002fe8000f8ec0ff */
[----:B------:R-:W-:Y:S09]  /*5650*/  ULEA UR4, UR16, UR47, 0x3 ;  /* 0x0000002f10047291 */ /* 0x000ff2000f8e18ff */
[----:B------:R-:W1:Y:S02]  /*5660*/  SYNCS.PHASECHK.TRANS64.TRYWAIT P0, [UR4+0x60], R3 ;  /* 0x00006003ff0075a7 */ /* 0x000e640008001104 */
[----:B-1----:R-:W-:Y:S05]  /*5670*/  @!P0 BRA `(.L_x_95) ;  /* 0x0000004000cc8947 */ /* 0x002fea0003800000 */
.L_x_149:
[----:B------:R-:W-:Y:S02]  /*5680*/  ULEA UR5, UR16, UR47, 0x4 ;  /* 0x0000002f10057291 */ /* 0x000fe4000f8e20ff */
[----:B------:R-:W-:Y:S04]  /*5690*/  UIADD3 UR4, UPT, UPT, UR4, 0x70, URZ ;  /* 0x0000007004047890 */ /* 0x000fe8000fffe0ff */
[----:B------:R-:W-:Y:S03]  /*56a0*/  UPRMT UR4, URZ, 0x654, UR4 ;  /* 0x00000654ff047896 */ /* 0x000fe60008000004 */
[----:B------:R-:W2:Y:S01]  /*56b0*/  LDS.128 R4, [UR5+0xf0] ;  /* 0x0000f005ff047984 */ /* 0x000ea20008000c00 */
[----:B------:R-:W-:Y:S01]  /*56c0*/  @!PT LDS RZ, [RZ] ;  /* 0x00000000fffff984 */ /* 0x000fe20000000800 */
[----:B------:R-:W-:Y:S01]  /*56d0*/  @!PT LDS RZ, [RZ] ;  /* 0x00000000fffff984 */ /* 0x000fe20000000800 */
[----:B------:R-:W-:Y:S01]  /*56e0*/  @!PT LDS RZ, [RZ] ;  /* 0x00000000fffff984 */ /* 0x000fe20000000800 */
[----:B------:R-:W-:Y:S01]  /*56f0*/  @!PT LDS RZ, [RZ] ;  /* 0x00000000fffff984 */ /* 0x000fe20000000800 */
[----:B------:R3:W-:Y:S07]  /*5700*/  MEMBAR.ALL.CTA ;  /* 0x0000000000007992 */ /* 0x0007ee0000008000 */
[----:B---3--:R-:W3:Y:S02]  /*5710*/  FENCE.VIEW.ASYNC.S ;  /* 0x00000000000073c6 */ /* 0x008ee40000000000 */
[----:B---3--:R-:W-:Y:S01]  /*5720*/  SYNCS.ARRIVE.TRANS64.RED.A1T0 RZ, [UR4], RZ ;  /* 0x000000ffffff79a7 */ /* 0x008fe20008100404 */
[----:B--2---:R-:W-:Y:S11]  /*5730*/  LOP3.LUT P0, RZ, R6, 0x1, RZ, 0xc0, !PT ;  /* 0x0000000106ff7812 */ /* 0x004ff6000780c0ff */
[----:B------:R-:W-:Y:S02]  /*5740*/  @!UPT UIADD3 URZ, UPT, UPT, URZ, URZ, URZ ;  /* 0x000000fffffff290 */ /* 0x000fe4000fffe0ff */
[----:B------:R-:W-:Y:S01]  /*5750*/  VOTEU.ANY UP0, P0 ;  /* 0x0000000000ff7886 */ /* 0x000fe20000000100 */
[----:B------:R-:W-:Y:S01]  /*5760*/  PLOP3.LUT P3, PT, PT, PT, UP0, 0x80, 0x8 ;  /* 0x000000000008781c */ /* 0x000fe20003f6f008 */
[----:B------:R-:W-:Y:S01]  /*5770*/  UP2UR UR53, UPR, URZ, 0x1 ;  /* 0x00000001ff357883 */ /* 0x000fe20008000000 */
[----:B------:R-:W-:Y:S02]  /*5780*/  PLOP3.LUT P1, PT, PT, PT, UP0, 0x80, 0x8 ;  /* 0x000000000008781c */ /* 0x000fe40003f2f008 */
[----:B------:R-:W-:Y:S02]  /*5790*/  PLOP3.LUT P2, PT, PT, PT, UP0, 0x80, 0x8 ;  /* 0x000000000008781c */ /* 0x000fe40003f4f008 */
[----:B------:R-:W-:Y:S01]  /*57a0*/  PLOP3.LUT P0, PT, PT, PT, UP0, 0x80, 0x8 ;  /* 0x000000000008781c */ /* 0x000fe20003f0f008 */
[----:B------:R-:W-:Y:S06]  /*57b0*/  UISETP.GE.AND UP0, UPT, UR41, 0x1, UPT ;  /* 0x000000012900788c */ /* 0x000fec000bf06270 */
[----:B-1----:R-:W-:Y:S02]  /*57c0*/  @P3 MOV R3, R4 ;  /* 0x0000000400033202 */ /* 0x002fe40000000f00 */
[----:B------:R-:W-:Y:S02]  /*57d0*/  @P1 LOP3.LUT R0, R5, 0xffff, RZ, 0xc0, !PT ;  /* 0x0000ffff05001812 */ /* 0x000fe400078ec0ff */
[----:B------:R-:W-:Y:S02]  /*57e0*/  @P2 R2UR UR39, R3 ;  /* 0x00000000032722ca */ /* 0x000fe400000e0000 */
[----:B------:R-:W-:Y:S01]  /*57f0*/  @P0 R2UR UR38, R0 ;  /* 0x00000000002602ca */ /* 0x000fe200000e0000 */
[----:B------:R-:W-:Y:S03]  /*5800*/  @!UPT UIADD3 URZ, UPT, UPT, URZ, URZ, URZ ;  /* 0x000000fffffff290 */ /* 0x000fe6000fffe0ff */
[----:B------:R-:W-:Y:S11]  /*5810*/  BRA.U !UP0, `(.L_x_96) ;  /* 0x0000000108cc7547 */ /* 0x000ff6000b800000 */
[----:B------:R-:W1:Y:S01]  /*5820*/  LDCU UR6, c[0x0][0xb20] ;  /* 0x00016400ff0677ac */ /* 0x000e620008000800 */
[----:B------:R-:W2:Y:S01]  /*5830*/  LDCU UR7, c[0x0][0x370] ;  /* 0x00006e00ff0777ac */ /* 0x000ea20008000800 */
[----:B------:R-:W3:Y:S01]  /*5840*/  LDCU UR4, c[0x0][0x374] ;  /* 0x00006e80ff0477ac */ /* 0x000ee20008000800 */
[----:B------:R-:W-:Y:S02]  /*5850*/  UISETP.NE.AND UP0, UPT, UR62, 0x1, UPT ;  /* 0x000000013e00788c */ /* 0x000fe4000bf05270 */
[----:B------:R-:W-:Y:S02]  /*5860*/  UIMAD.WIDE.U32 UR10, UR38, UR63, URZ ;  /* 0x0000003f260a72a5 */ /* 0x000fe4000f8e00ff */
[----:B------:R-:W-:Y:S02]  /*5870*/  UISETP.NE.AND UP1, UPT, UR44, 0x1, UPT ;  /* 0x000000012c00788c */ /* 0x000fe4000bf25270 */
[----:B------:R-:W-:Y:S02]  /*5880*/  UISETP.NE.AND UP2, UPT, UR41, 0x1, UPT ;  /* 0x000000012900788c */ /* 0x000fe4000bf45270 */
[----:B------:R-:W-:Y:S02]  /*5890*/  UIMAD.WIDE.U32 UR14, UR39, UR60, URZ ;  /* 0x0000003c270e72a5 */ /* 0x000fe4000f8e00ff */
[----:B--2---:R-:W-:Y:S02]  /*58a0*/  UIMAD.WIDE.U32 UR12, UR7, UR60, URZ ;  /* 0x0000003c070c72a5 */ /* 0x004fe4000f8e00ff */
[----:B---3--:R-:W-:Y:S07]  /*58b0*/  UIMAD.WIDE.U32 UR8, UR4, UR63, URZ ;  /* 0x0000003f040872a5 */ /* 0x008fee000f8e00ff */
[----:B------:R-:W-:Y:S02]  /*58c0*/  UMOV UR5, UR9 ;  /* 0x0000000900057c82 */ /* 0x000fe40008000000 */
[----:B-1----:R-:W-:Y:S03]  /*58d0*/  @UP0 USHF.R.U32.HI UR4, URZ, UR6, UR5 ;  /* 0x00000006ff040299 */ /* 0x002fe60008011605 */
[----:B------:R-:W-:Y:S01]  /*58e0*/  UMOV UR5, UR11 ;  /* 0x0000000b00057c82 */ /* 0x000fe20008000000 */
[----:B------:R-:W-:Y:S02]  /*58f0*/  UIMAD.WIDE.U32 UR8, UR4, UR42, URZ ;  /* 0x0000002a040872a5 */ /* 0x000fe4000f8e00ff */
[----:B------:R-:W-:Y:S03]  /*5900*/  USHF.R.U32.HI UR6, URZ, UR6, UR5 ;  /* 0x00000006ff067299 */ /* 0x000fe60008011605 */
[----:B------:R-:W-:Y:S01]  /*5910*/  UMOV UR5, UR13 ;  /* 0x0000000d00057c82 */ /* 0x000fe20008000000 */
[----:B------:R-:W-:Y:S02]  /*5920*/  USEL UR6, UR38, UR6, !UP0 ;  /* 0x0000000626067287 */ /* 0x000fe4000c000000 */
[----:B------:R-:W-:Y:S01]  /*5930*/  @UP1 USHF.R.U32.HI UR7, URZ, UR61, UR5 ;  /* 0x0000003dff071299 */ /* 0x000fe20008011605 */
[----:B------:R-:W-:Y:S02]  /*5940*/  UMOV UR8, UR9 ;  /* 0x0000000900087c82 */ /* 0x000fe40008000000 */
[----:B------:R-:W-:Y:S01]  /*5950*/  UMOV UR5, UR15 ;  /* 0x0000000f00057c82 */ /* 0x000fe20008000000 */
[----:B------:R-:W-:Y:S02]  /*5960*/  UIMAD.WIDE.U32 UR10, UR7, UR42, URZ ;  /* 0x0000002a070a72a5 */ /* 0x000fe4000f8e00ff */
[----:B------:R-:W-:Y:S02]  /*5970*/  @UP2 USHF.R.U32.HI UR4, URZ, UR43, UR8 ;  /* 0x0000002bff042299 */ /* 0x000fe40008011608 */
[----:B------:R-:W-:Y:S02]  /*5980*/  USHF.R.U32.HI UR5, URZ, UR61, UR5 ;  /* 0x0000003dff057299 */ /* 0x000fe40008011605 */
[----:B------:R-:W-:Y:S02]  /*5990*/  UIMAD UR4, UR41, UR4, URZ ;  /* 0x00000004290472a4 */ /* 0x000fe4000f8e02ff */
[----:B------:R-:W-:Y:S02]  /*59a0*/  USEL UR5, UR39, UR5, !UP1 ;  /* 0x0000000527057287 */ /* 0x000fe4000c800000 */
[----:B------:R-:W-:Y:S01]  /*59b0*/  UISETP.GE.AND UP0, UPT, UR6, UR4, UPT ;  /* 0x000000040600728c */ /* 0x000fe2000bf06270 */
[----:B------:R-:W-:Y:S02]  /*59c0*/  UMOV UR10, UR11 ;  /* 0x0000000b000a7c82 */ /* 0x000fe40008000000 */
[----:B------:R-:W-:Y:S02]  /*59d0*/  @UP2 USHF.R.U32.HI UR7, URZ, UR43, UR10 ;  /* 0x0000002bff072299 */ /* 0x000fe4000801160a */
[----:B------:R-:W-:Y:S02]  /*59e0*/  UIMAD.WIDE.U32 UR10, UR6, UR42, URZ ;  /* 0x0000002a060a72a5 */ /* 0x000fe4000f8e00ff */
[----:B------:R-:W-:Y:S04]  /*59f0*/  UIMAD UR8, UR41, UR7, URZ ;  /* 0x00000007290872a4 */ /* 0x000fe8000f8e02ff */
[----:B------:R-:W-:Y:S02]  /*5a00*/  UISETP.GE.OR UP0, UPT, UR5, UR8, UP0 ;  /* 0x000000080500728c */ /* 0x000fe40008706670 */
[----:B------:R-:W-:Y:S02]  /*5a10*/  UIMAD.WIDE.U32 UR8, UR5, UR42, URZ ;  /* 0x0000002a050872a5 */ /* 0x000fe4000f8e00ff */
[----:B------:R-:W-:Y:S01]  /*5a20*/  UIADD3 UR8, UPT, UPT, -UR5, URZ, URZ ;  /* 0x000000ff05087290 */ /* 0x000fe2000fffe1ff */
[----:B------:R-:W-:Y:S02]  /*5a30*/  UMOV UR4, UR11 ;  /* 0x0000000b00047c82 */ /* 0x000fe40008000000 */
[----:B------:R-:W-:Y:S04]  /*5a40*/  USHF.R.U32.HI UR4, URZ, UR43, UR4 ;  /* 0x0000002bff047299 */ /* 0x000fe80008011604 */
[----:B------:R-:W-:Y:S03]  /*5a50*/  USEL UR11, UR6, UR4, !UP2 ;  /* 0x00000004060b7287 */ /* 0x000fe6000d000000 */
[----:B------:R-:W-:Y:S01]  /*5a60*/  @!UP0 UMOV UR4, UR9 ;  /* 0x0000000900048c82 */ /* 0x000fe20008000000 */
[----:B------:R-:W-:Y:S02]  /*5a70*/  UIADD3 UR10, UPT, UPT, -UR11, URZ, URZ ;  /* 0x000000ff0b0a7290 */ /* 0x000fe4000fffe1ff */
[----:B------:R-:W-:Y:S02]  /*5a80*/  @!UP0 USHF.R.U32.HI UR4, URZ, UR43, UR4 ;  /* 0x0000002bff048299 */ /* 0x000fe40008011604 */
[----:B------:R-:W-:Y:S02]  /*5a90*/  UIMAD UR10, UR41, UR10, UR6 ;  /* 0x0000000a290a72a4 */ /* 0x000fe4000f8e0206 */
[----:B------:R-:W-:Y:S02]  /*5aa0*/  @!UP0 USEL UR4, UR5, UR4, !UP2 ;  /* 0x0000000405048287 */ /* 0x000fe4000d000000 */
[----:B------:R-:W-:Y:S02]  /*5ab0*/  UIADD3 UR9, UPT, UPT, -UR6, URZ, URZ ;  /* 0x000000ff06097290 */ /* 0x000fe4000fffe1ff */
[----:B------:R-:W-:Y:S02]  /*5ac0*/  @!UP0 UIMAD UR10, UR7, UR10, UR4 ;  /* 0x0000000a070a82a4 */ /* 0x000fe4000f8e0204 */
[----:B------:R-:W-:Y:S02]  /*5ad0*/  @!UP0 UIADD3 UR11, UPT, UPT, UR11, -UR4, URZ ;  /* 0x800000040b0b8290 */ /* 0x000fe4000fffe0ff */
[----:B------:R-:W-:Y:S02]  /*5ae0*/  UIMAD UR7, UR44, UR8, UR39 ;  /* 0x000000082c0772a4 */ /* 0x000fe4000f8e0227 */
[----:B------:R-:W-:Y:S02]  /*5af0*/  @!UP0 UIMAD UR6, UR11, UR41, UR5 ;  /* 0x000000290b0682a4 */ /* 0x000fe4000f8e0205 */
[----:B------:R-:W-:Y:S01]  /*5b00*/  UIMAD UR4, UR62, UR9, UR38 ;  /* 0x000000093e0472a4 */ /* 0x000fe2000f8e0226 */
[----:B------:R-:W-:Y:S02]  /*5b10*/  @!UP0 UMOV UR5, UR10 ;  /* 0x0000000a00058c82 */ /* 0x000fe40008000000 */
[----:B------:R-:W-:Y:S02]  /*5b20*/  UIMAD UR39, UR5, UR44, UR7 ;  /* 0x0000002c052772a4 */ /* 0x000fe4000f8e0207 */
[----:B------:R-:W-:Y:S11]  /*5b30*/  UIMAD UR38, UR6, UR62, UR4 ;  /* 0x0000003e062672a4 */ /* 0x000ff6000f8e0204 */
[----:B------:R-:W-:Y:S01]  /*5b40*/  @!UPT UIADD3 URZ, UPT, UPT, URZ, URZ, URZ ;  /* 0x000000fffffff290 */ /* 0x000fe2000fffe0ff */
.L_x_96:
[----:B------:R-:W-:Y:S01]  /*5b50*/  UISETP.NE.AND UP0, UPT, UR40, 0x1, UPT ;  /* 0x000000012800788c */ /* 0x000fe2000bf05270 */
[----:B------:R-:W-:Y:S01]  /*5b60*/  R2UR UR18, R231 ;  /* 0x00000000e71272ca */ /* 0x000fe200000e0000 */
[----:B------:R-:W-:Y:S01]  /*5b70*/  UIADD3 UR51, UPT, UPT, UR16, 0x1, URZ ;  /* 0x0000000110337890 */ /* 0x000fe2000fffe0ff */
[----:B------:R-:W-:Y:S08]  /*5b80*/  R2UR UR11, R230 ;  /* 0x00000000e60b72ca */ /* 0x000ff000000e0000 */
[----:B------:R-:W1:Y:S01]  /*5b90*/  @!UP0 LDCU.128 UR12, c[0x0][0xb10] ;  /* 0x00016200ff0c87ac */ /* 0x000e620008000c00 */
[----:B------:R-:W2:Y:S01]  /*5ba0*/  @!UP0 LDCU UR5, c[0x0][0xb0c] ;  /* 0x00016180ff0587ac */ /* 0x000ea20008000800 */
[----:B------:R-:W3:Y:S01]  /*5bb0*/  @!UP0 LDCU UR10, c[0x0][0xb20] ;  /* 0x00016400ff0a87ac */ /* 0x000ee20008000800 */
[----:B------:R-:W-:Y:S02]  /*5bc0*/  UISETP.NE.U32.AND UP3, UPT, UR18, URZ, UPT ;  /* 0x000000ff1200728c */ /* 0x000fe4000bf65070 */
[----:B-1----:R-:W-:Y:S02]  /*5bd0*/  UIMAD.WIDE.U32 UR8, UR39, UR12, URZ ;  /* 0x0000000c270872a5 */ /* 0x002fe4000f8e00ff */
[----:B------:R-:W-:Y:S02]  /*5be0*/  UIMAD.WIDE.U32 UR6, UR38, UR15, URZ ;  /* 0x0000000f260672a5 */ /* 0x000fe4000f8e00ff */
[----:B------:R-:W-:Y:S02]  /*5bf0*/  @!UP0 UISETP.NE.AND UP1, UPT, UR14, 0x1, UPT ;  /* 0x000000010e00888c */ /* 0x000fe4000bf25270 */
[----:B------:R-:W-:Y:S02]  /*5c00*/  UISETP.NE.AND.EX UP3, UPT, UR11, URZ, UPT, UP3 ;  /* 0x000000ff0b00728c */ /* 0x000fe4000bf65330 */
[----:B--2---:R-:W-:Y:S01]  /*5c10*/  @!UP0 UISETP.NE.AND UP2, UPT, UR5, 0x1, UPT ;  /* 0x000000010500888c */ /* 0x004fe2000bf45270 */
[----:B------:R-:W-:Y:S01]  /*5c20*/  @!UP0 UMOV UR4, UR9 ;  /* 0x0000000900048c82 */ /* 0x000fe20008000000 */
[----:B------:R-:W-:Y:S01]  /*5c30*/  @!UP0 UMOV UR6, UR7 ;  /* 0x0000000700068c82 */ /* 0x000fe20008000000 */
[----:B------:R-:W-:Y:S02]  /*5c40*/  @!UP0 USHF.R.U32.HI UR4, URZ, UR13, UR4 ;  /* 0x0000000dff048299 */ /* 0x000fe40008011604 */
[----:B---3--:R-:W-:Y:S02]  /*5c50*/  @!UP0 USHF.R.U32.HI UR6, URZ, UR10, UR6 ;  /* 0x0000000aff068299 */ /* 0x008fe40008011606 */
[----:B------:R-:W-:Y:S02]  /*5c60*/  @!UP0 USEL UR7, UR39, UR4, !UP2 ;  /* 0x0000000427078287 */ /* 0x000fe4000d000000 */
[----:B------:R-:W-:Y:S04]  /*5c70*/  @!UP0 USEL UR6, UR38, UR6, !UP1 ;  /* 0x0000000626068287 */ /* 0x000fe8000c800000 */
[----:B------:R-:W-:Y:S02]  /*5c80*/  @!UP0 UIADD3 UR4, UPT, UPT, -UR7, UR6, URZ ;  /* 0x0000000607048290 */ /* 0x000fe4000fffe1ff */
[----:B------:R-:W-:Y:S02]  /*5c90*/  @!UP0 UIADD3 UR6, UPT, UPT, UR7, -UR6, URZ ;  /* 0x8000000607068290 */ /* 0x000fe4000fffe0ff */
[----:B------:R-:W-:Y:S02]  /*5ca0*/  @!UP0 UIMAD UR39, UR4, UR5, UR39 ;  /* 0x00000005042782a4 */ /* 0x000fe4000f8e0227 */
[----:B------:R-:W-:Y:S01]  /*5cb0*/  @!UP0 UIMAD UR38, UR6, UR14, UR38 ;  /* 0x0000000e062682a4 */ /* 0x000fe2000f8e0226 */
[----:B------:R-:W-:Y:S11]  /*5cc0*/  BRA.U !UP3, `(.L_x_97) ;  /* 0x000000010b407547 */ /* 0x000ff6000b800000 */
[----:B------:R-:W-:Y:S01]  /*5cd0*/  UISETP.NE.U32.AND UP0, UPT, UR58, URZ, UPT ;  /* 0x000000ff3a00728c */ /* 0x000fe2000bf05070 */
[----:B------:R-:W-:Y:S01]  /*5ce0*/  R2UR UR6, R231 ;  /* 0x00000000e70672ca */ /* 0x000fe200000e0000 */
[----:B------:R-:W1:Y:S01]  /*5cf0*/  LDCU.64 UR8, c[0x0][0x358] ;  /* 0x00006b00ff0877ac */ /* 0x000e620008000a00 */
[----:B------:R-:W-:Y:S01]  /*5d00*/  IMAD.MOV.U32 R226, RZ, RZ, 0x1 ;  /* 0x00000001ffe27424 */ /* 0x000fe200078e00ff */
[----:B------:R-:W-:Y:S06]  /*5d10*/  UISETP.NE.AND.EX UP0, UPT, UR59, URZ, UPT, UP0 ;  /* 0x000000ff3b00728c */ /* 0x000fec000bf05300 */
[----:B------:R-:W-:Y:S05]  /*5d20*/  PLOP3.LUT P0, PT, PT, PT, UP0, 0x80, 0x8 ;  /* 0x000000000008781c */ /* 0x000fea0003f0f008 */
[----:B------:R-:W2:Y:S01]  /*5d30*/  @UP0 LDCU.64 UR4, c[0x0][0x888] ;  /* 0x00011100ff0407ac */ /* 0x000ea20008000a00 */
[----:B------:R-:W-:Y:S04]  /*5d40*/  @UP0 UIMAD UR6, UR36, UR6, URZ ;  /* 0x00000006240602a4 */ /* 0x000fe8000f8e02ff */
[----:B--2---:R-:W-:Y:S06]  /*5d50*/  @UP0 UIMAD.WIDE UR4, UR6, 0x4, UR4 ;  /* 0x00000004060408a5 */ /* 0x004fec000f8e0204 */
[----:B------:R-:W-:Y:S02]  /*5d60*/  IMAD.U32 R8, RZ, RZ, UR4 ;  /* 0x00000004ff087e24 */ /* 0x000fe4000f8e00ff */
[----:B------:R-:W-:Y:S05]  /*5d70*/  IMAD.U32 R9, RZ, RZ, UR5 ;  /* 0x00000005ff097e24 */ /* 0x000fea000f8e00ff */
[----:B-1----:R-:W2:Y:S02]  /*5d80*/  @P0 LDG.E R0, desc[UR8][R8.64] ;  /* 0x0000000808000981 */ /* 0x002ea4000c1e1900 */
[----:B--2---:R-:W-:Y:S01]  /*5d90*/  @P0 R2UR UR45, R0 ;  /* 0x00000000002d02ca */ /* 0x004fe200000e0000 */
[----:B------:R-:W-:Y:S05]  /*5da0*/  IMAD.MOV.U32 R0, RZ, RZ, 0x1 ;  /* 0x00000001ff007424 */ /* 0x000fea00078e00ff */
[----:B------:R-:W-:Y:S08]  /*5db0*/  @!P0 PRMT R226, R0, 0x7610, R226 ;  /* 0x0000761000e28816 */ /* 0x000ff000000000e2 */
[----:B------:R-:W1:Y:S02]  /*5dc0*/  @!UP0 LDCU UR45, c[0x0][0x880] ;  /* 0x00011000ff2d87ac */ /* 0x000e640008000800 */
.L_x_97:
[----:B------:R-:W-:Y:S01]  /*5dd0*/  UISETP.NE.AND UP1, UPT, UR56, URZ, UPT ;  /* 0x000000ff3800728c */ /* 0x000fe2000bf25270 */
[----:B------:R-:W-:Y:S02]  /*5de0*/  R2UR UR5, R229 ;  /* 0x00000000e50572ca */ /* 0x000fe400000e0000 */
[----:B------:R-:W-:Y:S03]  /*5df0*/  R2UR UR4, R228 ;  /* 0x00000000e40472ca */ /* 0x000fe600000e0000 */
[----:B------:R-:W-:Y:S08]  /*5e00*/  PLOP3.LUT P2, PT, PT, PT, UP1, 0x80, 0x8 ;  /* 0x000000000008781c */ /* 0x000ff00003f4f018 */
[----:B------:R-:W-:Y:S04]  /*5e10*/  UISETP.NE.U32.AND UP0, UPT, UR5, URZ, UPT ;  /* 0x000000ff0500728c */ /* 0x000fe8000bf05070 */
[----:B------:R-:W-:Y:S09]  /*5e20*/  UISETP.NE.AND.EX UP0, UPT, UR4, URZ, UPT, UP0 ;  /* 0x000000ff0400728c */ /* 0x000ff2000bf05300 */
[----:B------:R-:W-:Y:S05]  /*5e30*/  BRA.U !UP0, `(.L_x_98) ;  /* 0x00000001083c7547 */ /* 0x000fea000b800000 */
[----:B------:R-:W2:Y:S01]  /*5e40*/  LDCU.64 UR4, c[0x0][0x8a8] ;  /* 0x00011500ff0477ac */ /* 0x000ea20008000a00 */
[----:B------:R-:W-:Y:S01]  /*5e50*/  R2UR UR6, R229 ;  /* 0x00000000e50672ca */ /* 0x000fe200000e0000 */
[----:B------:R-:W3:Y:S01]  /*5e60*/  LDCU.64 UR8, c[0x0][0x358] ;  /* 0x00006b00ff0877ac */ /* 0x000ee20008000a00 */
[----:B--2---:R-:W-:Y:S04]  /*5e70*/  UISETP.NE.U32.AND UP0, UPT, UR4, URZ, UPT ;  /* 0x000000ff0400728c */ /* 0x004fe8000bf05070 */
[----:B------:R-:W-:Y:S06]  /*5e80*/  UISETP.NE.AND.EX UP0, UPT, UR5, URZ, UPT, UP0 ;  /* 0x000000ff0500728c */ /* 0x000fec000bf05300 */
[----:B------:R-:W-:Y:S05]  /*5e90*/  PLOP3.LUT P0, PT, PT, PT, UP0, 0x80, 0x8 ;  /* 0x000000000008781c */ /* 0x000fea0003f0f008 */
[----:B------:R-:W2:Y:S01]  /*5ea0*/  @UP0 LDCU.64 UR4, c[0x0][0x8a8] ;  /* 0x00011500ff0407ac */ /* 0x000ea20008000a00 */
[----:B------:R-:W-:Y:S04]  /*5eb0*/  @UP0 UIMAD UR6, UR36, UR6, URZ ;  /* 0x00000006240602a4 */ /* 0x000fe8000f8e02ff */
[----:B--2---:R-:W-:Y:S06]  /*5ec0*/  @UP0 UIMAD.WIDE UR4, UR6, 0x4, UR4 ;  /* 0x00000004060408a5 */ /* 0x004fec000f8e0204 */
[----:B------:R-:W-:Y:S02]  /*5ed0*/  IMAD.U32 R8, RZ, RZ, UR4 ;  /* 0x00000004ff087e24 */ /* 0x000fe4000f8e00ff */
[----:B------:R-:W-:Y:S05]  /*5ee0*/  IMAD.U32 R9, RZ, RZ, UR5 ;  /* 0x00000005ff097e24 */ /* 0x000fea000f8e00ff */
[----:B---3--:R-:W2:Y:S02]  /*5ef0*/  @P0 LDG.E R0, desc[UR8][R8.64] ;  /* 0x0000000808000981 */ /* 0x008ea4000c1e1900 */
[----:B--2---:R-:W-:Y:S11]  /*5f00*/  @P0 R2UR UR37, R0 ;  /* 0x00000000002502ca */ /* 0x004ff600000e0000 */
[----:B------:R-:W-:Y:S03]  /*5f10*/  @!UPT UIADD3 URZ, UPT, UPT, URZ, URZ, URZ ;  /* 0x000000fffffff290 */ /* 0x000fe6000fffe0ff */
[----:B------:R-:W2:Y:S02]  /*5f20*/  @!UP0 LDCU UR37, c[0x0][0x8a0] ;  /* 0x00011400ff2587ac */ /* 0x000ea40008000800 */
.L_x_98:
[----:B------:R-:W-:Y:S01]  /*5f30*/  UISETP.NE.AND UP5, UPT, UR56, URZ, UPT ;  /* 0x000000ff3800728c */ /* 0x000fe2000bfa5270 */
[----:B-1----:R-:W-:Y:S01]  /*5f40*/  @P2 FSETP.NEU.AND P1, PT, RZ, UR45, PT ;  /* 0x0000002dff002c0b */ /* 0x002fe2000bf2d000 */
[----:B------:R-:W-:Y:S01]  /*5f50*/  UPLOP3.LUT UP2, UPT, UPT, UPT, UPT, 0x40, 0x4 ;  /* 0x000000000004789c */ /* 0x000fe20003f4e870 */
[----:B------:R-:W-:Y:S01]  /*5f60*/  @P2 LOP3.LUT P0, RZ, R226, 0xff, RZ, 0xc0, !PT ;  /* 0x000000ffe2ff2812 */ /* 0x000fe2000780c0ff */
[----:B------:R-:W-:Y:S01]  /*5f70*/  IMAD.U32 R3, RZ, RZ, UR52 ;  /* 0x00000034ff037e24 */ /* 0x000fe2000f8e00ff */
[----:B------:R-:W-:Y:S01]  /*5f80*/  ULEA UR48, UR46, UR47, 0x3 ;  /* 0x0000002f2e307291 */ /* 0x000fe2000f8e18ff */
[----:B------:R-:W-:Y:S01]  /*5f90*/  CS2R R222, SRZ ;  /* 0x0000000000de7805 */ /* 0x000fe2000001ff00 */
[----:B------:R-:W-:Y:S01]  /*5fa0*/  UISETP.NE.AND UP4, UPT, UR53, URZ, UPT ;  /* 0x000000ff3500728c */ /* 0x000fe2000bf85270 */
[----:B------:R-:W-:Y:S02]  /*5fb0*/  CS2R R220, SRZ ;  /* 0x0000000000dc7805 */ /* 0x000fe4000001ff00 */
[----:B------:R-:W-:Y:S02]  /*5fc0*/  CS2R R206, SRZ ;  /* 0x0000000000ce7805 */ /* 0x000fe4000001ff00 */
[----:B------:R-:W-:Y:S01]  /*5fd0*/  CS2R R204, SRZ ;  /* 0x0000000000cc7805 */ /* 0x000fe2000001ff00 */
[----:B------:R-:W1:Y:S01]  /*5fe0*/  @UP5 LDCU.64 UR4, c[0x0][0x888] ;  /* 0x00011100ff0457ac */ /* 0x000e620008000a00 */
[----:B------:R-:W-:Y:S02]  /*5ff0*/  CS2R R190, SRZ ;  /* 0x0000000000be7805 */ /* 0x000fe4000001ff00 */
[----:B------:R-:W-:Y:S02]  /*6000*/  CS2R R188, SRZ ;  /* 0x0000000000bc7805 */ /* 0x000fe4000001ff00 */
[----:B------:R-:W-:Y:S02]  /*6010*/  CS2R R174, SRZ ;  /* 0x0000000000ae7805 */ /* 0x000fe4000001ff00 */
[----:B------:R-:W-:Y:S02]  /*6020*/  CS2R R172, SRZ ;  /* 0x0000000000ac7805 */ /* 0x000fe4000001ff00 */
[----:B------:R-:W-:Y:S01]  /*6030*/  CS2R R158, SRZ ;  /* 0x00000000009e7805 */ /* 0x000fe2000001ff00 */
[----:B------:R-:W-:Y:S01]  /*6040*/  @UP5 UPLOP3.LUT UP2, UPT, UPT, UPT, UP3, 0x80, 0x8 ;  /* 0x000000000008589c */ /* 0x000fe20003f4f030 */
[----:B------:R-:W-:Y:S02]  /*6050*/  CS2R R156, SRZ ;  /* 0x00000000009c7805 */ /* 0x000fe4000001ff00 */
[----:B------:R-:W-:Y:S02]  /*6060*/  CS2R R142, SRZ ;  /* 0x00000000008e7805 */ /* 0x000fe4000001ff00 */
[----:B------:R-:W-:Y:S02]  /*6070*/  CS2R R140, SRZ ;  /* 0x00000000008c7805 */ /* 0x000fe4000001ff00 */
[----:B------:R-:W-:Y:S02]  /*6080*/  CS2R R130, SRZ ;  /* 0x0000000000827805 */ /* 0x000fe4000001ff00 */
[----:B------:R-:W-:Y:S01]  /*6090*/  CS2R R128, SRZ ;  /* 0x0000000000807805 */ /* 0x000fe2000001ff00 */
[----:B-1----:R-:W-:Y:S04]  /*60a0*/  @UP5 UISETP.NE.U32.AND UP0, UPT, UR4, URZ, UPT ;  /* 0x000000ff0400528c */ /* 0x002fe8000bf05070 */
[----:B------:R-:W-:Y:S03]  /*60b0*/  @UP5 UISETP.NE.AND.EX UP1, UPT, UR5, URZ, UPT, UP0 ;  /* 0x000000ff0500528c */ /* 0x000fe6000bf25300 */
[----:B------:R-:W-:Y:S01]  /*60c0*/  @P2 VOTEU.ANY UP0, P1 ;  /* 0x0000000000ff2886 */ /* 0x000fe20000800100 */
[----:B------:R-:W-:Y:S01]  /*60d0*/  @UP5 USEL UR4, URZ, 0xffffffff, UP0 ;  /* 0xffffffffff045887 */ /* 0x000fe20008000000 */
[----:B------:R-:W-:Y:S01]  /*60e0*/  PLOP3.LUT P1, PT, PT, PT, UP4, 0x80, 0x8 ;  /* 0x000000000008781c */ /* 0x000fe20003f2f048 */
[----:B------:R-:W-:Y:S01]  /*60f0*/  @UP5 USEL UR5, URZ, 0xffffffff, UP1 ;  /* 0xffffffffff055887 */ /* 0x000fe20008800000 */
[----:B------:R-:W-:Y:S01]  /*6100*/  @P2 VOTEU.ANY UP0, P0 ;  /* 0x0000000000ff2886 */ /* 0x000fe20000000100 */
[----:B------:R-:W-:Y:S02]  /*6110*/  PLOP3.LUT P0, PT, PT, PT, UP4, 0x80, 0x8 ;  /* 0x000000000008781c */ /* 0x000fe40003f0f048 */
[----:B------:R-:W-:Y:S04]  /*6120*/  @UP2 USEL UR4, UR5, UR4, !UP0 ;  /* 0x0000000405042287 */ /* 0x000fe8000c000000 */
[----:B------:R-:W-:Y:S04]  /*6130*/  @UP5 ULOP3.LUT UR4, UR4, 0x1, URZ, 0xc0, !UPT ;  /* 0x0000000104045892 */ /* 0x000fe8000f8ec0ff */
[----:B------:R-:W-:Y:S01]  /*6140*/  UISETP.NE.U32.OR UP0, UPT, UR4, 0x1, !UP5 ;  /* 0x000000010400788c */ /* 0x000fe2000ef05470 */
[----:B------:R-:W-:Y:S02]  /*6150*/  @P1 SHF.R.U32.HI R4, RZ, 0x10, R5 ;  /* 0x00000010ff041819 */ /* 0x000fe40000011605 */
[----:B------:R-:W-:Y:S02]  /*6160*/  PLOP3.LUT P1, PT, PT, PT, PT, 0x8, 0x80 ;  /* 0x000000000080781c */ /* 0x000fe40003f2e170 */
[----:B------:R-:W-:Y:S02]  /*6170*/  @P0 R2UR UR57, R4 ;  /* 0x00000000043902ca */ /* 0x000fe400000e0000 */
[----:B------:R-:W-:Y:S11]  /*6180*/  PLOP3.LUT P2, PT, PT, PT, UP0, 0x80, 0x8 ;  /* 0x000000000008781c */ /* 0x000ff60003f4f008 */
[----:B------:R-:W-:Y:S02]  /*6190*/  @!UPT UIADD3 URZ, UPT, UPT, URZ, URZ, URZ ;  /* 0x000000fffffff290 */ /* 0x000fe4000fffe0ff */
[----:B------:R-:W-:Y:S01]  /*61a0*/  @P2 SHF.L.U32 R8, R3, 0x1f, RZ ;  /* 0x0000001f03082819 */ /* 0x000fe200000006ff */
[----:B------:R-:W-:Y:S03]  /*61b0*/  IMAD.U32 R3, RZ, RZ, UR55 ;  /* 0x00000037ff037e24 */ /* 0x000fe6000f8e00ff */
[----:B------:R-:W1:Y:S02]  /*61c0*/  @P2 SYNCS.PHASECHK.TRANS64.TRYWAIT P4, [UR47+0x40], R8 ;  /* 0x00004008ff0025a7 */ /* 0x000e64000808112f */
[----:B------:R-:W-:Y:S04]  /*61d0*/  SHF.L.U32 R0, R3, 0x1f, RZ ;  /* 0x0000001f03007819 */ /* 0x000fe800000006ff */
[----:B------:R3:W4:Y:S01]  /*61e0*/  SYNCS.PHASECHK.TRANS64.TRYWAIT P3, [UR48+0x80], R0 ;  /* 0x00008000ff0075a7 */ /* 0x0007220008061130 */
[----:B-1----:R-:W-:Y:S01]  /*61f0*/  @P2 PLOP3.LUT P1, PT, P4, PT, PT, 0x8, 0x80 ;  /* 0x000000000080281c */ /* 0x002fe2000272e170 */
[----:B------:R-:W-:Y:S01]  /*6200*/  @!UPT UIADD3 URZ, UPT, UPT, URZ, URZ, URZ ;  /* 0x000000fffffff290 */ /* 0x000fe2000fffe0ff */
[----:B---3--:R-:W-:Y:S11]  /*6210*/  BRA.U !UP0, `(.L_x_99) ;  /* 0x0000000108d07547 */ /* 0x008ff6000b800000 */
[----:B------:R-:W-:Y:S02]  /*6220*/  FSETP.NEU.AND P2, PT, RZ, UR45, PT ;  /* 0x0000002dff007c0b */ /* 0x000fe4000bf4d000 */
[----:B------:R-:W-:Y:S01]  /*6230*/  LOP3.LUT P0, RZ, R226, 0xff, RZ, 0xc0, !PT ;  /* 0x000000ffe2ff7812 */ /* 0x000fe2000780c0ff */
[----:B------:R-:W-:Y:S01]  /*6240*/  @!UPT UIADD3 URZ, UPT, UPT, URZ, URZ, URZ ;  /* 0x000000fffffff290 */ /* 0x000fe2000fffe0ff */
[----:B------:R-:W-:Y:S11]  /*6250*/  @!P1 BRA `(.L_x_100) ;  /* 0x0000000000109947 */ /* 0x000ff60003800000 */
[----:B------:R-:W-:Y:S04]  /*6260*/  MOV R3, UR52 ;  /* 0x0000003400037c02 */ /* 0x000fe80008000f00 */
[----:B------:R-:W-:Y:S04]  /*6270*/  SHF.L.U32 R4, R3, 0x1f, RZ ;  /* 0x0000001f03047819 */ /* 0x000fe800000006ff */
[----:B------:R-:W1:Y:S02]  /*6280*/  SYNCS.PHASECHK.TRANS64.TRYWAIT P1, [UR47+0x40], R4 ;  /* 0x00004004ff0075a7 */ /* 0x000e64000802112f */
[----:B-1----:R-:W-:Y:S05]  /*6290*/  @!P1 BRA `(.L_x_101) ;  /* 0x0000003400dc9947 */ /* 0x002fea0003800000 */
.L_x_100:
[----:B------:R-:W-:Y:S01]  /*62a0*/  UISETP.NE.U32.AND UP0, UPT, UR58, URZ, UPT ;  /* 0x000000ff3a00728c */ /* 0x000fe2000bf05070 */
[----:B------:R-:W-:Y:S01]  /*62b0*/  CS2R R130, SRZ ;  /* 0x0000000000827805 */ /* 0x000fe2000001ff00 */
[----:B------:R-:W-:Y:S01]  /*62c0*/  VOTEU.ANY UP1, P2 ;  /* 0x0000000000ff7886 */ /* 0x000fe20001020100 */
[----:B------:R-:W-:Y:S01]  /*62d0*/  USEL UR4, URZ, 0xffffffff, UP1 ;  /* 0xffffffffff047887 */ /* 0x000fe20008800000 */
[----:B------:R-:W-:Y:S01]  /*62e0*/  CS2R R128, SRZ ;  /* 0x0000000000807805 */ /* 0x000fe2000001ff00 */
[----:B------:R-:W-:Y:S01]  /*62f0*/  UISETP.NE.AND.EX UP0, UPT, UR59, URZ, UPT, UP0 ;  /* 0x000000ff3b00728c */ /* 0x000fe2000bf05300 */
[----:B------:R-:W-:Y:S02]  /*6300*/  CS2R R142, SRZ ;  /* 0x00000000008e7805 */ /* 0x000fe4000001ff00 */
[----:B------:R-:W-:Y:S02]  /*6310*/  CS2R R140, SRZ ;  /* 0x00000000008c7805 */ /* 0x000fe4000001ff00 */
[----:B------:R-:W-:Y:S01]  /*6320*/  CS2R R158, SRZ ;  /* 0x00000000009e7805 */ /* 0x000fe2000001ff00 */
[----:B------:R-:W-:Y:S01]  /*6330*/  USEL UR5, URZ, 0xffffffff, UP0 ;  /* 0xffffffffff057887 */ /* 0x000fe20008000000 */
[----:B------:R-:W-:Y:S02]  /*6340*/  CS2R R156, SRZ ;  /* 0x00000000009c7805 */ /* 0x000fe4000001ff00 */
[----:B------:R-:W-:Y:S01]  /*6350*/  CS2R R174, SRZ ;  /* 0x0000000000ae7805 */ /* 0x000fe2000001ff00 */
[----:B------:R-:W-:Y:S01]  /*6360*/  VOTEU.ANY UP0, P0 ;  /* 0x0000000000ff7886 */ /* 0x000fe20000000100 */
[----:B------:R-:W-:Y:S01]  /*6370*/  @UP3 USEL UR4, UR5, UR4, !UP0 ;  /* 0x0000000405043287 */ /* 0x000fe2000c000000 */
[----:B------:R-:W-:Y:S02]  /*6380*/  CS2R R172, SRZ ;  /* 0x0000000000ac7805 */ /* 0x000fe4000001ff00 */
[----:B------:R-:W-:Y:S02]  /*6390*/  CS2R R190, SRZ ;  /* 0x0000000000be7805 */ /* 0x000fe4000001ff00 */
[----:B------:R-:W-:Y:S01]  /*63a0*/  CS2R R188, SRZ ;  /* 0x0000000000bc7805 */ /* 0x000fe2000001ff00 */
[----:B------:R-:W-:Y:S01]  /*63b0*/  ULOP3.LUT UR4, UR4, 0x1, URZ, 0xc0, !UPT ;  /* 0x0000000104047892 */ /* 0x000fe2000f8ec0ff */
[----:B------:R-:W-:Y:S02]  /*63c0*/  CS2R R206, SRZ ;  /* 0x0000000000ce7805 */ /* 0x000fe4000001ff00 */
[----:B------:R-:W-:Y:S02]  /*63d0*/  CS2R R204, SRZ ;  /* 0x0000000000cc7805 */ /* 0x000fe4000001ff00 */
[----:B------:R-:W-:Y:S01]  /*63e0*/  CS2R R222, SRZ ;  /* 0x0000000000de7805 */ /* 0x000fe2000001ff00 */
[----:B------:R-:W-:Y:S01]  /*63f0*/  UISETP.NE.U32.AND UP0, UPT, UR4, 0x1, UPT ;  /* 0x000000010400788c */ /* 0x000fe2000bf05070 */
[----:B------:R-:W-:Y:S01]  /*6400*/  CS2R R220, SRZ ;  /* 0x0000000000dc7805 */ /* 0x000fe2000001ff00 */
[----:B------:R-:W-:Y:S02]  /*6410*/  UIADD3 UR4, UPT, UPT, UR47, 0x48, URZ ;  /* 0x000000482f047890 */ /* 0x000fe4000fffe0ff */
[----:B------:R-:W-:Y:S02]  /*6420*/  ULOP3.LUT UR52, UR52, 0x1, URZ, 0x3c, !UPT ;  /* 0x0000000134347892 */ /* 0x000fe4000f8e3cff */
[----:B------:R-:W-:Y:S01]  /*6430*/  PLOP3.LUT P0, PT, PT, PT, UP0, 0x80, 0x8 ;  /* 0x000000000008781c */ /* 0x000fe20003f0f008 */
[----:B------:R-:W-:Y:S11]  /*6440*/  UPRMT UR4, UR17, 0x654, UR4 ;  /* 0x0000065411047896 */ /* 0x000ff60008000004 */
[----:B------:R-:W-:Y:S01]  /*6450*/  @!UPT UIADD3 URZ, UPT, UPT, URZ, URZ, URZ ;  /* 0x000000fffffff290 */ /* 0x000fe2000fffe0ff */
[----:B-1----:R-:W-:Y:S05]  /*6460*/  @P0 IMAD.IADD R4, R225, 0x1, R234 ;  /* 0x00000001e1040824 */ /* 0x002fea00078e02ea */
[----:B------:R-:W-:Y:S05]  /*6470*/  @P0 LEA R3, R4, UR47, 0x4 ;  /* 0x0000002f04030c11 */ /* 0x000fea000f8e20ff */
[----:B------:R1:W3:Y:S04]  /*6480*/  @P0 LDS.128 R128, [R3+0x180] ;  /* 0x0001800003800984 */ /* 0x0002e80000000c00 */
[----:B------:R1:W1:Y:S04]  /*6490*/  @P0 LDS.128 R140, [R3+0x980] ;  /* 0x00098000038c0984 */ /* 0x0002680000000c00 */
[----:B------:R1:W1:Y:S04]  /*64a0*/  @P0 LDS.128 R156, [R3+0x1180] ;  /* 0x00118000039c0984 */ /* 0x0002680000000c00 */
[----:B------:R1:W1:Y:S04]  /*64b0*/  @P0 LDS.128 R172, [R3+0x1980] ;  /* 0x0019800003ac0984 */ /* 0x0002680000000c00 */
[----:B------:R1:W1:Y:S04]  /*64c0*/  @P0 LDS.128 R188, [R3+0x2180] ;  /* 0x0021800003bc0984 */ /* 0x0002680000000c00 */
[----:B------:R1:W1:Y:S04]  /*64d0*/  @P0 LDS.128 R204, [R3+0x2980] ;  /* 0x0029800003cc0984 */ /* 0x0002680000000c00 */
[----:B------:R1:W1:Y:S01]  /*64e0*/  @P0 LDS.128 R220, [R3+0x3180] ;  /* 0x0031800003dc0984 */ /* 0x0002620000000c00 */
[----:B------:R-:W-:Y:S01]  /*64f0*/  @!PT LDS RZ, [RZ] ;  /* 0x00000000fffff984 */ /* 0x000fe20000000800 */
[----:B------:R-:W-:Y:S01]  /*6500*/  @!PT LDS RZ, [RZ] ;  /* 0x00000000fffff984 */ /* 0x000fe20000000800 */
[----:B------:R-:W-:Y:S01]  /*6510*/  @!PT LDS RZ, [RZ] ;  /* 0x00000000fffff984 */ /* 0x000fe20000000800 */
[----:B------:R-:W-:Y:S01]  /*6520*/  @!PT LDS RZ, [RZ] ;  /* 0x00000000fffff984 */ /* 0x000fe20000000800 */
[----:B------:R5:W-:Y:S06]  /*6530*/  MEMBAR.ALL.CTA ;  /* 0x0000000000007992 */ /* 0x000bec0000008000 */
[----:B-----5:R-:W5:Y:S02]  /*6540*/  FENCE.VIEW.ASYNC.S ;  /* 0x00000000000073c6 */ /* 0x020f640000000000 */
[----:B-----5:R-:W-:Y:S01]  /*6550*/  SYNCS.ARRIVE.TRANS64.RED.A1T0 RZ, [UR4], RZ ;  /* 0x000000ffffff79a7 */ /* 0x020fe20008100404 */
.L_x_99:
[----:B-1----:R-:W-:Y:S05]  /*6560*/  MOV R3, UR46 ;  /* 0x0000002e00037c02 */ /* 0x002fea0008000f00 */
[----:B------:R-:W-:Y:S05]  /*6570*/  IMAD R120, R3, 0x70, R2 ;  /* 0x0000007003787824 */ /* 0x000fea00078e0202 */
[----:B------:R-:W-:Y:S04]  /*6580*/  SHF.R.U32.HI R4, RZ, 0x15, R120 ;  /* 0x00000015ff047819 */ /* 0x000fe80000011678 */
[----:B------:R-:W-:Y:S01]  /*6590*/  LOP3.LUT P0, RZ, R4, 0x3, R227, 0x48, !PT ;  /* 0x0000000304ff7812 */ /* 0x000fe200078048e3 */
[----:B------:R-:W-:Y:S01]  /*65a0*/  @!UPT UIADD3 URZ, UPT, UPT, URZ, URZ, URZ ;  /* 0x000000fffffff290 */ /* 0x000fe2000fffe0ff */
[----:B----4-:R-:W-:Y:S11]  /*65b0*/  @P3 BRA `(.L_x_102) ;  /* 0x0000000000083947 */ /* 0x010ff60003800000 */
[----:B------:R-:W1:Y:S02]  /*65c0*/  SYNCS.PHASECHK.TRANS64.TRYWAIT P1, [UR48+0x80], R0 ;  /* 0x00008000ff0075a7 */ /* 0x000e640008021130 */
[----:B-1----:R-:W-:Y:S05]  /*65d0*/  @!P1 BRA `(.L_x_103) ;  /* 0x0000003400249947 */ /* 0x002fea0003800000 */
.L_x_102:
[----:B------:R-:W-:Y:S05]  /*65e0*/  @!P0 BRA `(.L_x_104) ;  /* 0x0000000000408947 */ /* 0x000fea0003800000 */
[----:B------:R-:W4:Y:S01]  /*65f0*/  LDCU.64 UR8, c[0x4][0x68] ;  /* 0x01000d00ff0877ac */ /* 0x000f220008000a00 */
[----:B------:R-:W-:Y:S01]  /*6600*/  MOV R15, 0x0 ;  /* 0x00000000000f7802 */ /* 0x000fe20000000f00 */
[----:B------:R-:W-:Y:S02]  /*6610*/  HFMA2 R12, -RZ, RZ, 0, 5.9604644775390625e-08 ;  /* 0x00000001ff0c7431 */ /* 0x000fe400000001ff */
[----:B------:R-:W-:Y:S02]  /*6620*/  IMAD.MOV.U32 R8, RZ, RZ, 0x192 ;  /* 0x00000192ff087424 */ /* 0x000fe400078e00ff */
[----:B------:R-:W-:Y:S01]  /*6630*/  IMAD.MOV.U32 R13, RZ, RZ, RZ ;  /* 0x000000ffff0d7224 */ /* 0x000fe200078e00ff */
[----:B------:R-:W5:Y:S01]  /*6640*/  LDCU.64 UR6, c[0x4][0x70] ;  /* 0x01000e00ff0677ac */ /* 0x000f620008000a00 */
[----:B------:R-:W1:Y:S01]  /*6650*/  LDC.64 R14, c[0x4][R15] ;  /* 0x010000000f0e7b82 */ /* 0x000e620000000a00 */
[----:B------:R-:W2:Y:S01]  /*6660*/  LDCU.64 UR4, c[0x4][0x8] ;  /* 0x01000100ff0477ac */ /* 0x000ea20008000a00 */
[----:B----4-:R-:W-:Y:S01]  /*6670*/  MOV R5, UR9 ;  /* 0x0000000900057c02 */ /* 0x010fe20008000f00 */
[----:B------:R-:W-:Y:S01]  /*6680*/  IMAD.U32 R4, RZ, RZ, UR8 ;  /* 0x00000008ff047e24 */ /* 0x000fe2000f8e00ff */
[----:B-----5:R-:W-:Y:S01]  /*6690*/  MOV R7, UR7 ;  /* 0x0000000700077c02 */ /* 0x020fe20008000f00 */
[----:B------:R-:W-:Y:S01]  /*66a0*/  IMAD.U32 R6, RZ, RZ, UR6 ;  /* 0x00000006ff067e24 */ /* 0x000fe2000f8e00ff */
[----:B--2---:R-:W-:Y:S01]  /*66b0*/  MOV R11, UR5 ;  /* 0x00000005000b7c02 */ /* 0x004fe20008000f00 */
[----:B------:R-:W-:Y:S02]  /*66c0*/  IMAD.U32 R10, RZ, RZ, UR4 ;  /* 0x00000004ff0a7e24 */ /* 0x000fe4000f8e00ff */
[----:B------:R-:W-:Y:S07]  /*66d0*/  LEPC R20, `(.L_x_104) ;  /* 0x000000001014794e */ /* 0x000fee0000000000 */
[----:B-1-3--:R-:W-:Y:S05]  /*66e0*/  CALL.ABS.NOINC R14 ;  /* 0x000000000e007343 */ /* 0x00afea0003c00000 */
.L_x_104:
[----:B------:R-:W-:Y:S05]  /*66f0*/  WARPSYNC.ALL ;  /* 0x0000000000007948 */ /* 0x000fea0003800000 */
[C---:B------:R-:W-:Y:S01]  /*6700*/  R2UR UR4, R120.reuse ;  /* 0x00000000780472ca */ /* 0x040fe200000e0000 */
[----:B-1----:R-:W-:Y:S05]  /*6710*/  VIADD R0, R120, 0x10 ;  /* 0x0000001078007836 */ /* 0x002fea0000000000 */
[----:B------:R-:W-:Y:S04]  /*6720*/  SHF.R.U32.HI R0, RZ, 0x15, R0 ;  /* 0x00000015ff007819 */ /* 0x000fe80000011600 */
[----:B------:R-:W-:Y:S03]  /*6730*/  LOP3.LUT P0, RZ, R0, 0x3, R227, 0x48, !PT ;  /* 0x0000000300ff7812 */ /* 0x000fe600078048e3 */
[----:B------:R-:W1:Y:S10]  /*6740*/  LDTM.x16 R104, tmem[UR4] ;  /* 0x00000004006879ee */ /* 0x000e740008240000 */
[----:B-1----:R-:W-:Y:S05]  /*6750*/  @!P0 BRA `(.L_x_105) ;  /* 0x0000000000408947 */ /* 0x002fea0003800000 */
[----:B------:R-:W1:Y:S01]  /*6760*/  LDCU.64 UR8, c[0x4][0x68] ;  /* 0x01000d00ff0877ac */ /* 0x000e620008000a00 */
[----:B------:R-:W-:Y:S01]  /*6770*/  MOV R15, 0x0 ;  /* 0x00000000000f7802 */ /* 0x000fe20000000f00 */
[----:B------:R-:W-:Y:S02]  /*6780*/  HFMA2 R12, -RZ, RZ, 0, 5.9604644775390625e-08 ;  /* 0x00000001ff0c7431 */ /* 0x000fe400000001ff */
[----:B------:R-:W-:Y:S02]  /*6790*/  IMAD.MOV.U32 R8, RZ, RZ, 0x192 ;  /* 0x00000192ff087424 */ /* 0x000fe400078e00ff */
[----:B------:R-:W-:Y:S01]  /*67a0*/  IMAD.MOV.U32 R13, RZ, RZ, RZ ;  /* 0x000000ffff0d7224 */ /* 0x000fe200078e00ff */
[----:B------:R-:W4:Y:S01]  /*67b0*/  LDCU.64 UR6, c[0x4][0x70] ;  /* 0x01000e00ff0677ac */ /* 0x000f220008000a00 */
[----:B------:R-:W2:Y:S01]  /*67c0*/  LDC.64 R14, c[0x4][R15] ;  /* 0x010000000f0e7b82 */ /* 0x000ea20000000a00 */
[----:B------:R-:W5:Y:S01]  /*67d0*/  LDCU.64 UR4, c[0x4][0x8] ;  /* 0x01000100ff0477ac */ /* 0x000f620008000a00 */
[----:B-1----:R-:W-:Y:S01]  /*67e0*/  MOV R5, UR9 ;  /* 0x0000000900057c02 */ /* 0x002fe20008000f00 */
[----:B------:R-:W-:Y:S01]  /*67f0*/  IMAD.U32 R4, RZ, RZ, UR8 ;  /* 0x00000008ff047e24 */ /* 0x000fe2000f8e00ff */
[----:B----4-:R-:W-:Y:S01]  /*6800*/  MOV R7, UR7 ;  /* 0x0000000700077c02 */ /* 0x010fe20008000f00 */
[----:B------:R-:W-:Y:S01]  /*6810*/  IMAD.U32 R6, RZ, RZ, UR6 ;  /* 0x00000006ff067e24 */ /* 0x000fe2000f8e00ff */
[----:B-----5:R-:W-:Y:S01]  /*6820*/  MOV R11, UR5 ;  /* 0x00000005000b7c02 */ /* 0x020fe20008000f00 */
[----:B------:R-:W-:Y:S02]  /*6830*/  IMAD.U32 R10, RZ, RZ, UR4 ;  /* 0x00000004ff0a7e24 */ /* 0x000fe4000f8e00ff */
[----:B------:R-:W-:Y:S07]  /*6840*/  LEPC R20, `(.L_x_105) ;  /* 0x000000001014794e */ /* 0x000fee0000000000 */
[----:B--23--:R-:W-:Y:S05]  /*6850*/  CALL.ABS.NOINC R14 ;  /* 0x000000000e007343 */ /* 0x00cfea0003c00000 */
.L_x_105:
[----:B------:R-:W-:Y:S05]  /*6860*/  WARPSYNC.ALL ;  /* 0x0000000000007948 */ /* 0x000fea0003800000 */
[C---:B------:R-:W-:Y:S01]  /*6870*/  R2UR UR4, R120.reuse ;  /* 0x00000000780472ca */ /* 0x040fe200000e0000 */
[----:B------:R-:W-:Y:S05]  /*6880*/  VIADD R0, R120, 0x20 ;  /* 0x0000002078007836 */ /* 0x000fea0000000000 */
[----:B------:R-:W-:Y:S04]  /*6890*/  SHF.R.U32.HI R0, RZ, 0x15, R0 ;  /* 0x00000015ff007819 */ /* 0x000fe80000011600 */
[----:B------:R-:W-:Y:S03]  /*68a0*/  LOP3.LUT P0, RZ, R0, 0x3, R227, 0x48, !PT ;  /* 0x0000000300ff7812 */ /* 0x000fe600078048e3 */
[----:B------:R-:W1:Y:S10]  /*68b0*/  LDTM.x16 R88, tmem[UR4+0x10] ;  /* 0x00001004005879ee */ /* 0x000e740008240000 */
        /* <DEDUP_REMOVED lines=17> */
.L_x_106:
        /* <DEDUP_REMOVED lines=23> */
.L_x_107:
        /* <DEDUP_REMOVED lines=23> */
.L_x_108:
        /* <DEDUP_REMOVED lines=23> */
.L_x_109:
        /* <DEDUP_REMOVED lines=23> */
.L_x_110:
[----:B------:R-:W-:Y:S01]  /*6f90*/  ISETP.NE.AND P0, PT, R234, RZ, PT ;  /* 0x000000ffea00720c */ /* 0x000fe20003f05270 */
[----:B------:R-:W-:Y:S05]  /*6fa0*/  WARPSYNC.ALL ;  /* 0x0000000000007948 */ /* 0x000fea0003800000 */
[----:B------:R-:W-:Y:S01]  /*6fb0*/  R2UR UR4, R120 ;  /* 0x00000000780472ca */ /* 0x000fe200000e0000 */
[----:B--2---:R-:W-:Y:S01]  /*6fc0*/  FMUL R23, R93, UR37 ;  /* 0x000000255d177c20 */ /* 0x004fe20008400000 */
[-C--:B------:R-:W-:Y:S01]  /*6fd0*/  F2FP.F16.E4M3.UNPACK_B R6, R221.reuse ;  /* 0x000000ddff06723e */ /* 0x080fe200020006ff */
[----:B------:R-:W-:Y:S01]  /*6fe0*/  FMUL R3, R89, UR37 ;  /* 0x0000002559037c20 */ /* 0x000fe20008400000 */
[----:B------:R-:W-:Y:S01]  /*6ff0*/  F2FP.F16.E4M3.UNPACK_B R5, R221.H1 ;  /* 0x000000ddff05723e */ /* 0x000fe200030006ff */
[----:B------:R-:W-:Y:S01]  /*7000*/  FMUL R22, R92, UR37 ;  /* 0x000000255c167c20 */ /* 0x000fe20008400000 */
[----:B------:R-:W-:Y:S01]  /*7010*/  F2FP.F16.E4M3.UNPACK_B R4, R222 ;  /* 0x000000deff04723e */ /* 0x000fe200020006ff */
[--C-:B------:R-:W-:Y:S01]  /*7020*/  HADD2.F32 R215, -RZ, R6.reuse.H0_H0 ;  /* 0x20000006ffd77230 */ /* 0x100fe20000004100 */
[-C--:B------:R-:W-:Y:S01]  /*7030*/  F2FP.F16.E4M3.UNPACK_B R212, R220.reuse ;  /* 0x000000dcffd4723e */ /* 0x080fe200020006ff */
[----:B------:R-:W-:Y:S01]  /*7040*/  HADD2.F32 R216, -RZ, R6.H1_H1 ;  /* 0x30000006ffd87230 */ /* 0x000fe20000004100 */
[----:B------:R-:W-:Y:S01]  /*7050*/  F2FP.F16.E4M3.UNPACK_B R214, R220.H1 ;  /* 0x000000dcffd6723e */ /* 0x000fe200030006ff */
[--C-:B------:R-:W-:Y:S02]  /*7060*/  HADD2.F32 R217, -RZ, R5.reuse.H0_H0 ;  /* 0x20000005ffd97230 */ /* 0x100fe40000004100 */
[----:B------:R-:W-:Y:S01]  /*7070*/  FMUL R0, R88, UR37 ;  /* 0x0000002558007c20 */ /* 0x000fe20008400000 */
[----:B------:R-:W-:Y:S02]  /*7080*/  HADD2.F32 R218, -RZ, R5.H1_H1 ;  /* 0x30000005ffda7230 */ /* 0x000fe40000004100 */
[----:B------:R-:W-:Y:S01]  /*7090*/  FMUL R104, R104, UR37 ;  /* 0x0000002568687c20 */ /* 0x000fe20008400000 */
[--C-:B------:R-:W-:Y:S02]  /*70a0*/  HADD2.F32 R219, -RZ, R4.reuse.H0_H0 ;  /* 0x20000004ffdb7230 */ /* 0x100fe40000004100 */
[----:B------:R-:W-:Y:S01]  /*70b0*/  FMUL R88, R94, UR37 ;  /* 0x000000255e587c20 */ /* 0x000fe20008400000 */
[----:B------:R-:W-:Y:S02]  /*70c0*/  HADD2.F32 R220, -RZ, R4.H1_H1 ;  /* 0x30000004ffdc7230 */ /* 0x000fe40000004100 */
[----:B------:R-:W-:Y:S01]  /*70d0*/  FMUL R105, R105, UR37 ;  /* 0x0000002569697c20 */ /* 0x000fe20008400000 */
[-C--:B---3--:R-:W-:Y:S01]  /*70e0*/  F2FP.F16.E4M3.UNPACK_B R125, R128.reuse ;  /* 0x00000080ff7d723e */ /* 0x088fe200020006ff */
[----:B------:R-:W1:Y:S01]  /*70f0*/  LDTM.x16 R4, tmem[UR4+0x60] ;  /* 0x00006004000479ee */ /* 0x000e620008240000 */
[----:B------:R-:W-:Y:S01]  /*7100*/  NOP ;  /* 0x0000000000007918 */ /* 0x000fe20000000000 */
[----:B------:R-:W-:Y:S01]  /*7110*/  UIADD3 UR4, UPT, UPT, UR48, 0xa0, URZ ;  /* 0x000000a030047890 */ /* 0x000fe2000fffe0ff */
[----:B------:R-:W-:Y:S01]  /*7120*/  FMUL R94, R100, UR37 ;  /* 0x00000025645e7c20 */ /* 0x000fe20008400000 */
[----:B------:R-:W-:Y:S01]  /*7130*/  FMUL R108, R108, UR37 ;  /* 0x000000256c6c7c20 */ /* 0x000fe20008400000 */
[----:B------:R-:W-:Y:S01]  /*7140*/  F2FP.F16.E4M3.UNPACK_B R123, R128.H1 ;  /* 0x00000080ff7b723e */ /* 0x000fe200030006ff */
[----:B------:R-:W-:Y:S01]  /*7150*/  ULOP3.LUT UR4, UR4, 0xfefffff8, URZ, 0xc0, !UPT ;  /* 0xfefffff804047892 */ /* 0x000fe2000f8ec0ff */
[----:B------:R-:W-:Y:S01]  /*7160*/  FMUL R109, R109, UR37 ;  /* 0x000000256d6d7c20 */ /* 0x000fe20008400000 */
[----:B------:R-:W-:Y:S01]  /*7170*/  FMUL R112, R112, UR37 ;  /* 0x0000002570707c20 */ /* 0x000fe20008400000 */
[-C--:B------:R-:W-:Y:S01]  /*7180*/  F2FP.F16.E4M3.UNPACK_B R121, R129.reuse ;  /* 0x00000081ff79723e */ /* 0x080fe200020006ff */
[----:B------:R-:W-:Y:S01]  /*7190*/  FMUL R113, R113, UR37 ;  /* 0x0000002571717c20 */ /* 0x000fe20008400000 */
[----:B------:R-:W-:Y:S01]  /*71a0*/  FMUL R116, R116, UR37 ;  /* 0x0000002574747c20 */ /* 0x000fe20008400000 */
[----:B------:R-:W-:Y:S01]  /*71b0*/  F2FP.F16.E4M3.UNPACK_B R122, R129.H1 ;  /* 0x00000081ff7a723e */ /* 0x000fe200030006ff */
[----:B------:R-:W-:Y:S02]  /*71c0*/  HADD2.F32 R100, -RZ, R123.H1_H1 ;  /* 0x3000007bff647230 */ /* 0x000fe40000004100 */
[----:B------:R-:W-:Y:S01]  /*71d0*/  FMUL R117, R117, UR37 ;  /* 0x0000002575757c20 */ /* 0x000fe20008400000 */
[----:B-1----:R-:W-:Y:S01]  /*71e0*/  SYNCS.ARRIVE.TRANS64.RED.A1T0 RZ, [UR4], RZ ;  /* 0x000000ffffff79a7 */ /* 0x002fe20008100404 */
[----:B------:R-:W-:Y:S01]  /*71f0*/  FMUL R72, R72, UR37 ;  /* 0x0000002548487c20 */ /* 0x000fe20008400000 */
[-C--:B------:R-:W-:Y:S01]  /*7200*/  F2FP.F16.E4M3.UNPACK_B R124, R130.reuse ;  /* 0x00000082ff7c723e */ /* 0x080fe200020006ff */
[--C-:B------:R-:W-:Y:S02]  /*7210*/  HADD2.F32 R211, -RZ, R212.reuse.H0_H0 ;  /* 0x200000d4ffd37230 */ /* 0x100fe40000004100 */
[----:B------:R-:W-:Y:S01]  /*7220*/  FMUL R73, R73, UR37 ;  /* 0x0000002549497c20 */ /* 0x000fe20008400000 */
[----:B------:R-:W-:Y:S01]  /*7230*/  FMUL R76, R76, UR37 ;  /* 0x000000254c4c7c20 */ /* 0x000fe20008400000 */
[----:B------:R-:W-:Y:S01]  /*7240*/  F2FP.F16.E4M3.UNPACK_B R126, R130.H1 ;  /* 0x00000082ff7e723e */ /* 0x000fe200030006ff */
[----:B------:R-:W-:Y:S02]  /*7250*/  HADD2.F32 R212, -RZ, R212.H1_H1 ;  /* 0x300000d4ffd47230 */ /* 0x000fe40000004100 */
[----:B------:R-:W-:Y:S01]  /*7260*/  FMUL R77, R77, UR37 ;  /* 0x000000254d4d7c20 */ /* 0x000fe20008400000 */
[----:B------:R-:W-:Y:S01]  /*7270*/  FMUL R80, R80, UR37 ;  /* 0x0000002550507c20 */ /* 0x000fe20008400000 */
[-C--:B------:R-:W-:Y:S01]  /*7280*/  F2FP.F16.E4M3.UNPACK_B R128, R131.reuse ;  /* 0x00000083ff80723e */ /* 0x080fe200020006ff */
[----:B------:R-:W-:Y:S02]  /*7290*/  HADD2.F32 R213, -RZ, R214.H0_H0 ;  /* 0x200000d6ffd57230 */ /* 0x000fe40000004100 */
[----:B------:R-:W-:Y:S01]  /*72a0*/  FMUL R81, R81, UR37 ;  /* 0x0000002551517c20 */ /* 0x000fe20008400000 */
[----:B------:R-:W-:Y:S01]  /*72b0*/  FMUL R84, R84, UR37 ;  /* 0x0000002554547c20 */ /* 0x000fe20008400000 */
[----:B------:R-:W-:Y:S01]  /*72c0*/  F2FP.F16.E4M3.UNPACK_B R130, R131.H1 ;  /* 0x00000083ff82723e */ /* 0x000fe200030006ff */
[--C-:B------:R-:W-:Y:S02]  /*72d0*/  HADD2.F32 R127, -RZ, R128.reuse.H0_H0 ;  /* 0x20000080ff7f7230 */ /* 0x100fe40000004100 */
[----:B------:R-:W-:Y:S01]  /*72e0*/  FMUL R85, R85, UR37 ;  /* 0x0000002555557c20 */ /* 0x000fe20008400000 */
[----:B------:R-:W-:Y:S02]  /*72f0*/  HADD2.F32 R128, -RZ, R128.H1_H1 ;  /* 0x30000080ff807230 */ /* 0x000fe40000004100 */
[----:B------:R-:W-:Y:S01]  /*7300*/  FMUL R56, R56, UR37 ;  /* 0x0000002538387c20 */ /* 0x000fe20008400000 */
[-C--:B------:R-:W-:Y:S01]  /*7310*/  F2FP.F16.E4M3.UNPACK_B R132, R140.reuse ;  /* 0x0000008cff84723e */ /* 0x080fe200020006ff */
[----:B------:R-:W-:Y:S01]  /*7320*/  FMUL R57, R57, UR37 ;  /* 0x0000002539397c20 */ /* 0x000fe20008400000 */
[----:B------:R-:W-:Y:S01]  /*7330*/  FMUL R60, R60, UR37 ;  /* 0x000000253c3c7c20 */ /* 0x000fe20008400000 */
[----:B------:R-:W-:Y:S01]  /*7340*/  F2FP.F16.E4M3.UNPACK_B R134, R140.H1 ;  /* 0x0000008cff86723e */ /* 0x000fe200030006ff */
[----:B------:R-:W-:Y:S02]  /*7350*/  HADD2.F32 R129, -RZ, R130.H0_H0 ;  /* 0x20000082ff817230 */ /* 0x000fe40000004100 */
[----:B------:R-:W-:Y:S01]  /*7360*/  FMUL R61, R61, UR37 ;  /* 0x000000253d3d7c20 */ /* 0x000fe20008400000 */
[--C-:B------:R-:W-:Y:S02]  /*7370*/  HADD2.F32 R131, -RZ, R132.reuse.H0_H0 ;  /* 0x20000084ff837230 */ /* 0x100fe40000004100 */
[----:B------:R-:W-:Y:S01]  /*7380*/  FMUL R64, R64, UR37 ;  /* 0x0000002540407c20 */ /* 0x000fe20008400000 */
[-C--:B------:R-:W-:Y:S01]  /*7390*/  F2FP.F16.E4M3.UNPACK_B R136, R141.reuse ;  /* 0x0000008dff88723e */ /* 0x080fe200020006ff */
[----:B------:R-:W-:Y:S02]  /*73a0*/  HADD2.F32 R132, -RZ, R132.H1_H1 ;  /* 0x30000084ff847230 */ /* 0x000fe40000004100 */
        /* <DEDUP_REMOVED lines=42> */
[----:B------:R-:W-:Y:S02]  /*7650*/  HADD2.F32 R214, -RZ, R214.H1_H1 ;  /* 0x300000d6ffd67230 */ /* 0x000fe40000004100 */
        /* <DEDUP_REMOVED lines=16> */
[--C-:B------:R-:W-:Y:S02]  /*7760*/  HADD2.F32 R99, -RZ, R125.reuse.H0_H0 ;  /* 0x2000007dff637230 */ /* 0x100fe40000004100 */
[----:B------:R-:W-:Y:S01]  /*7770*/  FMUL R89, R95, UR37 ;  /* 0x000000255f597c20 */ /* 0x000fe20008400000 */
[----:B------:R-:W-:Y:S01]  /*7780*/  F2FP.F16.E4M3.UNPACK_B R166, R172.H1 ;  /* 0x000000acffa6723e */ /* 0x000fe200030006ff */
[----:B------:R-:W-:Y:S01]  /*7790*/  FMUL R95, R101, UR37 ;  /* 0x00000025655f7c20 */ /* 0x000fe20008400000 */
[--C-:B------:R-:W-:Y:S02]  /*77a0*/  HADD2.F32 R163, -RZ, R164.reuse.H0_H0 ;  /* 0x200000a4ffa37230 */ /* 0x100fe40000004100 */
[----:B------:R-:W-:Y:S01]  /*77b0*/  FFMA R104, R99, UR45, R104 ;  /* 0x0000002d63687c23 */ /* 0x000fe20008000068 */
[-C--:B------:R-:W-:Y:S01]  /*77c0*/  F2FP.F16.E4M3.UNPACK_B R168, R173.reuse ;  /* 0x000000adffa8723e */ /* 0x080fe200020006ff */
[----:B------:R-:W-:Y:S02]  /*77d0*/  HADD2.F32 R164, -RZ, R164.H1_H1 ;  /* 0x300000a4ffa47230 */ /* 0x000fe40000004100 */
[----:B------:R-:W-:Y:S01]  /*77e0*/  FMUL R92, R98, UR37 ;  /* 0x00000025625c7c20 */ /* 0x000fe20008400000 */
[----:B------:R-:W-:Y:S02]  /*77f0*/  HADD2.F32 R98, -RZ, R125.H1_H1 ;  /* 0x3000007dff627230 */ /* 0x000fe40000004100 */
        /* <DEDUP_REMOVED lines=8> */
[----:B------:R-:W-:Y:S02]  /*7880*/  HADD2.F32 R101, -RZ, R123.H0_H0 ;  /* 0x2000007bff657230 */ /* 0x000fe40000004100 */
[----:B------:R-:W-:Y:S01]  /*7890*/  FMUL R90, R96, UR37 ;  /* 0x00000025605a7c20 */ /* 0x000fe20008400000 */
[----:B------:R-:W-:Y:S01]  /*78a0*/  F2FP.F16.E4M3.UNPACK_B R174, R174.H1 ;  /* 0x000000aeffae723e */ /* 0x000fe200030006ff */
[--C-:B------:R-:W-:Y:S02]  /*78b0*/  HADD2.F32 R123, -RZ, R124.reuse.H0_H0 ;  /* 0x2000007cff7b7230 */ /* 0x100fe40000004100 */
[----:B------:R-:W-:Y:S01]  /*78c0*/  FMUL R106, R106, UR37 ;  /* 0x000000256a6a7c20 */ /* 0x000fe20008400000 */
[----:B------:R-:W-:Y:S02]  /*78d0*/  HADD2.F32 R124, -RZ, R124.H1_H1 ;  /* 0x3000007cff7c7230 */ /* 0x000fe40000004100 */
[----:B------:R-:W-:Y:S01]  /*78e0*/  FMUL R97, R103, UR37 ;  /* 0x0000002567617c20 */ /* 0x000fe20008400000 */
[-C--:B------:R-:W-:Y:S01]  /*78f0*/  F2FP.F16.E4M3.UNPACK_B R176, R175.reuse ;  /* 0x000000afffb0723e */ /* 0x080fe200020006ff */
[--C-:B------:R-:W-:Y:S02]  /*7900*/  HADD2.F32 R103, -RZ, R121.reuse.H0_H0 ;  /* 0x20000079ff677230 */ /* 0x100fe40000004100 */
[----:B------:R-:W-:Y:S01]  /*7910*/  FFMA R106, R101, UR45, R106 ;  /* 0x0000002d656a7c23 */ /* 0x000fe2000800006a */
[--C-:B------:R-:W-:Y:S02]  /*7920*/  HADD2.F32 R171, -RZ, R172.reuse.H0_H0 ;  /* 0x200000acffab7230 */ /* 0x100fe40000004100 */
[----:B------:R-:W-:Y:S01]  /*7930*/  FMUL R107, R107, UR37 ;  /* 0x000000256b6b7c20 */ /* 0x000fe20008400000 */
[----:B------:R-:W-:Y:S01]  /*7940*/  F2FP.F16.E4M3.UNPACK_B R178, R175.H1 ;  /* 0x000000afffb2723e */ /* 0x000fe200030006ff */
[----:B------:R-:W-:Y:S02]  /*7950*/  HADD2.F32 R172, -RZ, R172.H1_H1 ;  /* 0x300000acffac7230 */ /* 0x000fe40000004100 */
[----:B------:R-:W-:Y:S01]  /*7960*/  FMUL R96, R102, UR37 ;  /* 0x0000002566607c20 */ /* 0x000fe20008400000 */
[----:B------:R-:W-:Y:S02]  /*7970*/  HADD2.F32 R102, -RZ, R121.H1_H1 ;  /* 0x30000079ff667230 */ /* 0x000fe40000004100 */
[----:B------:R-:W-:Y:S01]  /*7980*/  FFMA R107, R100, UR45, R107 ;  /* 0x0000002d646b7c23 */ /* 0x000fe2000800006b */
[-C--:B------:R-:W-:Y:S01]  /*7990*/  F2FP.F16.E4M3.UNPACK_B R180, R188.reuse ;  /* 0x000000bcffb4723e */ /* 0x080fe200020006ff */
[----:B------:R-:W-:Y:S02]  /*79a0*/  HADD2.F32 R121, -RZ, R122.H0_H0 ;  /* 0x2000007aff797230 */ /* 0x000fe40000004100 */
[----:B------:R-:W-:Y:S01]  /*79b0*/  FFMA R108, R103, UR45, R108 ;  /* 0x0000002d676c7c23 */ /* 0x000fe2000800006c */
[----:B------:R-:W-:Y:S01]  /*79c0*/  FFMA R109, R102, UR45, R109 ;  /* 0x0000002d666d7c23 */ /* 0x000fe2000800006d */
[----:B------:R-:W-:Y:S01]  /*79d0*/  F2FP.F16.E4M3.UNPACK_B R182, R188.H1 ;  /* 0x000000bcffb6723e */ /* 0x000fe200030006ff */
[--C-:B------:R-:W-:Y:S01]  /*79e0*/  HADD2.F32 R175, -RZ, R176.reuse.H0_H0 ;  /* 0x200000b0ffaf7230 */ /* 0x100fe20000004100 */
[----:B------:R-:W-:Y:S01]  /*79f0*/  F2FP.SATFINITE.E4M3.F32.PACK_AB_MERGE_C R106, R107, R106, RZ ;  /* 0x0000006a6b6a723e */ /* 0x000fe200048070ff */
[----:B------:R-:W-:Y:S02]  /*7a00*/  HADD2.F32 R176, -RZ, R176.H1_H1 ;  /* 0x300000b0ffb07230 */ /* 0x000fe40000004100 */
[----:B------:R-:W-:Y:S01]  /*7a10*/  FMUL R110, R110, UR37 ;  /* 0x000000256e6e7c20 */ /* 0x000fe20008400000 */
[----:B------:R-:W-:Y:S01]  /*7a20*/  HADD2.F32 R122, -RZ, R122.H1_H1 ;  /* 0x3000007aff7a7230 */ /* 0x000fe20000004100 */
[----:B------:R-:W-:Y:S01]  /*7a30*/  F2FP.SATFINITE.E4M3.F32.PACK_AB_MERGE_C R104, R105, R104, R106 ;  /* 0x000000686968723e */ /* 0x000fe2000480706a */
[--C-:B------:R-:W-:Y:S02]  /*7a40*/  HADD2.F32 R179, -RZ, R180.reuse.H0_H0 ;  /* 0x200000b4ffb37230 */ /* 0x100fe40000004100 */
[----:B------:R-:W-:Y:S01]  /*7a50*/  FFMA R110, R121, UR45, R110 ;  /* 0x0000002d796e7c23 */ /* 0x000fe2000800006e */
[----:B------:R-:W-:Y:S02]  /*7a60*/  HADD2.F32 R180, -RZ, R180.H1_H1 ;  /* 0x300000b4ffb47230 */ /* 0x000fe40000004100 */
[----:B------:R-:W-:Y:S01]  /*7a70*/  FMUL R111, R111, UR37 ;  /* 0x000000256f6f7c20 */ /* 0x000fe20008400000 */
[--C-:B------:R-:W-:Y:S02]  /*7a80*/  HADD2.F32 R125, -RZ, R126.reuse.H0_H0 ;  /* 0x2000007eff7d7230 */ /* 0x100fe40000004100 */
[----:B------:R-:W-:Y:S01]  /*7a90*/  FMUL R114, R114, UR37 ;  /* 0x0000002572727c20 */ /* 0x000fe20008400000 */
[----:B------:R-:W-:Y:S02]  /*7aa0*/  HADD2.F32 R126, -RZ, R126.H1_H1 ;  /* 0x3000007eff7e7230 */ /* 0x000fe40000004100 */
[----:B------:R-:W-:Y:S01]  /*7ab0*/  FFMA R111, R122, UR45, R111 ;  /* 0x0000002d7a6f7c23 */ /* 0x000fe2000800006f */
[----:B------:R-:W-:Y:S01]  /*7ac0*/  FFMA R112, R123, UR45, R112 ;  /* 0x0000002d7b707c23 */ /* 0x000fe20008000070 */
[-C--:B------:R-:W-:Y:S01]  /*7ad0*/  F2FP.F16.E4M3.UNPACK_B R184, R189.reuse ;  /* 0x000000bdffb8723e */ /* 0x080fe200020006ff */
[----:B------:R-:W-:Y:S01]  /*7ae0*/  FFMA R113, R124, UR45, R113 ;  /* 0x0000002d7c717c23 */ /* 0x000fe20008000071 */
[----:B------:R-:W-:Y:S01]  /*7af0*/  FFMA R114, R125, UR45, R114 ;  /* 0x0000002d7d727c23 */ /* 0x000fe20008000072 */
[----:B------:R-:W-:Y:S01]  /*7b00*/  F2FP.F16.E4M3.UNPACK_B R186, R189.H1 ;  /* 0x000000bdffba723e */ /* 0x000fe200030006ff */
[----:B------:R-:W-:Y:S01]  /*7b10*/  FMUL R115, R115, UR37 ;  /* 0x0000002573737c20 */ /* 0x000fe20008400000 */
[----:B------:R-:W-:Y:S01]  /*7b20*/  F2FP.SATFINITE.E4M3.F32.PACK_AB_MERGE_C R110, R111, R110, RZ ;  /* 0x0000006e6f6e723e */ /* 0x000fe200048070ff */
[----:B------:R-:W-:Y:S02]  /*7b30*/  HADD2.F32 R183, -RZ, R184.H0_H0 ;  /* 0x200000b8ffb77230 */ /* 0x000fe40000004100 */
[----:B------:R-:W-:Y:S01]  /*7b40*/  FMUL R118, R118, UR37 ;  /* 0x0000002576767c20 */ /* 0x000fe20008400000 */
[----:B------:R-:W-:Y:S01]  /*7b50*/  HADD2.F32 R130, -RZ, R130.H1_H1 ;  /* 0x30000082ff827230 */ /* 0x000fe20000004100 */
[----:B------:R-:W-:Y:S01]  /*7b60*/  F2FP.SATFINITE.E4M3.F32.PACK_AB_MERGE_C R105, R109, R108, R110 ;  /* 0x0000006c6d69723e */ /* 0x000fe2000480706e */
[----:B------:R-:W-:Y:S01]  /*7b70*/  FFMA R115, R126, UR45, R115 ;  /* 0x0000002d7e737c23 */ /* 0x000fe20008000073 */
[----:B------:R-:W-:Y:S01]  /*7b80*/  FFMA R116, R127, UR45, R116 ;  /* 0x0000002d7f747c23 */ /* 0x000fe20008000074 */
[----:B------:R-:W-:Y:S01]  /*7b90*/  FFMA R117, R128, UR45, R117 ;  /* 0x0000002d80757c23 */ /* 0x000fe20008000075 */
[----:B------:R-:W-:Y:S01]  /*7ba0*/  FFMA R118, R129, UR45, R118 ;  /* 0x0000002d81767c23 */ /* 0x000fe20008000076 */
[----:B------:R-:W-:Y:S01]  /*7bb0*/  F2FP.F16.E4M3.UNPACK_B R188, R190 ;  /* 0x000000beffbc723e */ /* 0x000fe200020006ff */
[----:B------:R-:W-:Y:S01]  /*7bc0*/  HADD2.F32 R184, -RZ, R184.H1_H1 ;  /* 0x300000b8ffb87230 */ /* 0x000fe20000004100 */
[----:B------:R-:W-:Y:S01]  /*7bd0*/  F2FP.SATFINITE.E4M3.F32.PACK_AB_MERGE_C R106, R115, R114, RZ ;  /* 0x00000072736a723e */ /* 0x000fe200048070ff */
[----:B------:R-:W-:Y:S01]  /*7be0*/  FMUL R119, R119, UR37 ;  /* 0x0000002577777c20 */ /* 0x000fe20008400000 */
[--C-:B------:R-:W-:Y:S02]  /*7bf0*/  HADD2.F32 R133, -RZ, R134.reuse.H0_H0 ;  /* 0x20000086ff857230 */ /* 0x100fe40000004100 */
[----:B------:R-:W-:Y:S01]  /*7c00*/  FMUL R74, R74, UR37 ;  /* 0x000000254a4a7c20 */ /* 0x000fe20008400000 */
[----:B------:R-:W-:Y:S01]  /*7c10*/  HADD2.F32 R134, -RZ, R134.H1_H1 ;  /* 0x30000086ff867230 */ /* 0x000fe20000004100 */
[----:B------:R-:W-:Y:S01]  /*7c20*/  F2FP.SATFINITE.E4M3.F32.PACK_AB_MERGE_C R106, R113, R112, R106 ;  /* 0x00000070716a723e */ /* 0x000fe2000480706a */
[----:B------:R-:W-:Y:S01]  /*7c30*/  FFMA R119, R130, UR45, R119 ;  /* 0x0000002d82777c23 */ /* 0x000fe20008000077 */
[----:B------:R-:W-:Y:S01]  /*7c40*/  FFMA R0, R131, UR45, R0 ;  /* 0x0000002d83007c23 */ /* 0x000fe20008000000 */
[----:B------:R-:W-:Y:S01]  /*7c50*/  FFMA R3, R132, UR45, R3 ;  /* 0x0000002d84037c23 */ /* 0x000fe20008000003 */
[----:B------:R-:W-:Y:S01]  /*7c60*/  FFMA R20, R133, UR45, R20 ;  /* 0x0000002d85147c23 */ /* 0x000fe20008000014 */
[----:B------:R-:W-:Y:S01]  /*7c70*/  F2FP.F16.E4M3.UNPACK_B R190, R190.H1 ;  /* 0x000000beffbe723e */ /* 0x000fe200030006ff */
[----:B------:R-:W-:Y:S01]  /*7c80*/  HADD2.F32 R138, -RZ, R138.H1_H1 ;  /* 0x3000008aff8a7230 */ /* 0x000fe20000004100 */
[----:B------:R-:W-:Y:S01]  /*7c90*/  F2FP.SATFINITE.E4M3.F32.PACK_AB_MERGE_C R107, R119, R118, RZ ;  /* 0x00000076776b723e */ /* 0x000fe200048070ff */
[----:B------:R-:W-:Y:S01]  /*7ca0*/  FFMA R21, R134, UR45, R21 ;  /* 0x0000002d86157c23 */ /* 0x000fe20008000015 */
[----:B------:R-:W-:Y:S01]  /*7cb0*/  FFMA R22, R135, UR45, R22 ;  /* 0x0000002d87167c23 */ /* 0x000fe20008000016 */
[----:B------:R-:W-:Y:S01]  /*7cc0*/  FFMA R23, R136, UR45, R23 ;  /* 0x0000002d88177c23 */ /* 0x000fe20008000017 */
[--C-:B------:R-:W-:Y:S01]  /*7cd0*/  HADD2.F32 R141, -RZ, R142.reuse.H0_H0 ;  /* 0x2000008eff8d7230 */ /* 0x100fe20000004100 */
[----:B------:R-:W-:Y:S01]  /*7ce0*/  F2FP.SATFINITE.E4M3.F32.PACK_AB_MERGE_C R107, R117, R116, R107 ;  /* 0x00000074756b723e */ /* 0x000fe2000480706b */
[----:B------:R-:W-:Y:S01]  /*7cf0*/  FFMA R88, R137, UR45, R88 ;  /* 0x0000002d89587c23 */ /* 0x000fe20008000058 */
[----:B------:R-:W-:Y:S01]  /*7d00*/  HADD2.F32 R142, -RZ, R142.H1_H1 ;  /* 0x3000008eff8e7230 */ /* 0x000fe20000004100 */
[----:B------:R-:W-:Y:S01]  /*7d10*/  F2FP.SATFINITE.E4M3.F32.PACK_AB_MERGE_C R20, R21, R20, RZ ;  /* 0x000000141514723e */ /* 0x000fe200048070ff */
[----:B------:R-:W-:Y:S01]  /*7d20*/  FFMA R89, R138, UR45, R89 ;  /* 0x0000002d8a597c23 */ /* 0x000fe20008000059 */
[----:B------:R-:W-:Y:S01]  /*7d30*/  FFMA R90, R139, UR45, R90 ;  /* 0x0000002d8b5a7c23 */ /* 0x000fe2000800005a */
[----:B------:R-:W-:Y:S01]  /*7d40*/  FFMA R91, R140, UR45, R91 ;  /* 0x0000002d8c5b7c23 */ /* 0x000fe2000800005b */
[--C-:B------:R-:W-:Y:S02]  /*7d50*/  HADD2.F32 R145, -RZ, R146.reuse.H0_H0 ;  /* 0x20000092ff917230 */ /* 0x100fe40000004100 */
[----:B------:R-:W-:Y:S01]  /*7d60*/  FFMA R92, R141, UR45, R92 ;  /* 0x0000002d8d5c7c23 */ /* 0x000fe2000800005c */
[-C--:B------:R-:W-:Y:S01]  /*7d70*/  F2FP.F16.E4M3.UNPACK_B R192, R191.reuse ;  /* 0x000000bfffc0723e */ /* 0x080fe200020006ff */
[----:B------:R-:W-:Y:S01]  /*7d80*/  HADD2.F32 R146, -RZ, R146.H1_H1 ;  /* 0x30000092ff927230 */ /* 0x000fe20000004100 */
[----:B------:R-:W-:Y:S01]  /*7d90*/  F2FP.SATFINITE.E4M3.F32.PACK_AB_MERGE_C R89, R89, R88, RZ ;  /* 0x000000585959723e */ /* 0x000fe200048070ff */
[----:B------:R-:W-:Y:S01]  /*7da0*/  FFMA R93, R142, UR45, R93 ;  /* 0x0000002d8e5d7c23 */ /* 0x000fe2000800005d */
[----:B------:R-:W-:Y:S01]  /*7db0*/  F2FP.SATFINITE.E4M3.F32.PACK_AB_MERGE_C R88, R3, R0, R20 ;  /* 0x000000000358723e */ /* 0x000fe20004807014 */
[----:B------:R-:W-:Y:S01]  /*7dc0*/  FFMA R94, R143, UR45, R94 ;  /* 0x0000002d8f5e7c23 */ /* 0x000fe2000800005e */
[----:B------:R-:W-:Y:S01]  /*7dd0*/  F2FP.SATFINITE.E4M3.F32.PACK_AB_MERGE_C R89, R23, R22, R89 ;  /* 0x000000161759723e */ /* 0x000fe20004807059 */
[----:B------:R-:W-:Y:S01]  /*7de0*/  FFMA R95, R144, UR45, R95 ;  /* 0x0000002d905f7c23 */ /* 0x000fe2000800005f */
[--C-:B------:R-:W-:Y:S01]  /*7df0*/  HADD2.F32 R149, -RZ, R150.reuse.H0_H0 ;  /* 0x20000096ff957230 */ /* 0x100fe20000004100 */
[----:B------:R-:W-:Y:S01]  /*7e00*/  F2FP.SATFINITE.E4M3.F32.PACK_AB_MERGE_C R92, R93, R92, RZ ;  /* 0x0000005c5d5c723e */ /* 0x000fe200048070ff */
[----:B------:R-:W-:Y:S01]  /*7e10*/  FFMA R96, R145, UR45, R96 ;  /* 0x0000002d91607c23 */ /* 0x000fe20008000060 */
[----:B------:R-:W-:Y:S01]  /*7e20*/  HADD2.F32 R150, -RZ, R150.H1_H1 ;  /* 0x30000096ff967230 */ /* 0x000fe20000004100 */
[----:B------:R-:W-:Y:S01]  /*7e30*/  IADD3 R3, PT, PT, R225, R234, RZ ;  /* 0x000000eae1037210 */ /* 0x000fe20007ffe0ff */
[----:B------:R-:W-:Y:S01]  /*7e40*/  FFMA R97, R146, UR45, R97 ;  /* 0x0000002d92617c23 */ /* 0x000fe20008000061 */
[----:B------:R-:W-:Y:S01]  /*7e50*/  F2FP.SATFINITE.E4M3.F32.PACK_AB_MERGE_C R90, R91, R90, R92 ;  /* 0x0000005a5b5a723e */ /* 0x000fe2000480705c */
[----:B------:R-:W-:Y:S01]  /*7e60*/  FFMA R72, R147, UR45, R72 ;  /* 0x0000002d93487c23 */ /* 0x000fe20008000048 */
[----:B------:R-:W-:Y:S01]  /*7e70*/  LEA R0, R3, UR47, 0x4 ;  /* 0x0000002f03007c11 */ /* 0x000fe2000f8e20ff */
[----:B------:R-:W-:Y:S01]  /*7e80*/  FFMA R73, R148, UR45, R73 ;  /* 0x0000002d94497c23 */ /* 0x000fe20008000049 */
[----:B------:R-:W-:Y:S01]  /*7e90*/  F2FP.SATFINITE.E4M3.F32.PACK_AB_MERGE_C R91, R97, R96, RZ ;  /* 0x00000060615b723e */ /* 0x000fe200048070ff */
[----:B------:R-:W-:Y:S01]  /*7ea0*/  FFMA R74, R149, UR45, R74 ;  /* 0x0000002d954a7c23 */ /* 0x000fe2000800004a */
[--C-:B------:R-:W-:Y:S01]  /*7eb0*/  HADD2.F32 R187, -RZ, R188.reuse.H0_H0 ;  /* 0x200000bcffbb7230 */ /* 0x100fe20000004100 */
[----:B------:R1:W-:Y:S01]  /*7ec0*/  STS.128 [R0+0x3980], R104 ;  /* 0x0039806800007388 */ /* 0x0003e20000000c00 */
[----:B------:R-:W-:Y:S01]  /*7ed0*/  F2FP.SATFINITE.E4M3.F32.PACK_AB_MERGE_C R91, R95, R94, R91 ;  /* 0x0000005e5f5b723e */ /* 0x000fe2000480705b */
[----:B------:R-:W-:Y:S02]  /*7ee0*/  HADD2.F32 R188, -RZ, R188.H1_H1 ;  /* 0x300000bcffbc7230 */ /* 0x000fe40000004100 */
[----:B------:R-:W-:Y:S01]  /*7ef0*/  FMUL R75, R75, UR37 ;  /* 0x000000254b4b7c20 */ /* 0x000fe20008400000 */
[--C-:B------:R-:W-:Y:S02]  /*7f00*/  HADD2.F32 R153, -RZ, R154.reuse.H0_H0 ;  /* 0x2000009aff997230 */ /* 0x100fe40000004100 */
[----:B------:R-:W-:Y:S01]  /*7f10*/  FMUL R78, R78, UR37 ;  /* 0x000000254e4e7c20 */ /* 0x000fe20008400000 */
[----:B------:R-:W-:Y:S02]  /*7f20*/  HADD2.F32 R154, -RZ, R154.H1_H1 ;  /* 0x3000009aff9a7230 */ /* 0x000fe40000004100 */
[----:B------:R-:W-:Y:S01]  /*7f30*/  FFMA R75, R150, UR45, R75 ;  /* 0x0000002d964b7c23 */ /* 0x000fe2000800004b */
[----:B------:R1:W-:Y:S01]  /*7f40*/  STS.128 [R0+0x4180], R88 ;  /* 0x0041805800007388 */ /* 0x0003e20000000c00 */
[----:B------:R-:W-:Y:S01]  /*7f50*/  FFMA R76, R151, UR45, R76 ;  /* 0x0000002d974c7c23 */ /* 0x000fe2000800004c */
[----:B------:R-:W-:Y:S01]  /*7f60*/  FFMA R77, R152, UR45, R77 ;  /* 0x0000002d984d7c23 */ /* 0x000fe2000800004d */
[----:B------:R-:W-:Y:S01]  /*7f70*/  FFMA R78, R153, UR45, R78 ;  /* 0x0000002d994e7c23 */ /* 0x000fe2000800004e */
        /* <DEDUP_REMOVED lines=10> */
[----:B------:R-:W-:Y:S01]  /*8020*/  FMUL R83, R83, UR37 ;  /* 0x0000002553537c20 */ /* 0x000fe20008400000 */
[--C-:B------:R-:W-:Y:S01]  /*8030*/  HADD2.F32 R161, -RZ, R162.reuse.H0_H0 ;  /* 0x200000a2ffa17230 */ /* 0x100fe20000004100 */
[----:B------:R-:W-:Y:S01]  /*8040*/  F2FP.SATFINITE.E4M3.F32.PACK_AB_MERGE_C R73, R79, R78, RZ ;  /* 0x0000004e4f49723e */ /* 0x000fe200048070ff */
[----:B------:R-:W-:Y:S01]  /*8050*/  FMUL R86, R86, UR37 ;  /* 0x0000002556567c20 */ /* 0x000fe20008400000 */
[----:B------:R-:W-:Y:S02]  /*8060*/  HADD2.F32 R162, -RZ, R162.H1_H1 ;  /* 0x300000a2ffa27230 */ /* 0x000fe40000004100 */
[----:B------:R-:W-:Y:S01]  /*8070*/  FFMA R83, R158, UR45, R83 ;  /* 0x0000002d9e537c23 */ /* 0x000fe20008000053 */
[----:B------:R-:W-:Y:S01]  /*8080*/  F2FP.SATFINITE.E4M3.F32.PACK_AB_MERGE_C R73, R77, R76, R73 ;  /* 0x0000004c4d49723e */ /* 0x000fe20004807049 */
        /* <DEDUP_REMOVED lines=14> */
[--C-:B------:R-:W-:Y:S01]  /*8170*/  HADD2.F32 R191, -RZ, R192.reuse.H0_H0 ;  /* 0x200000c0ffbf7230 */ /* 0x100fe20000004100 */
[----:B------:R-:W-:Y:S01]  /*8180*/  F2FP.SATFINITE.E4M3.F32.PACK_AB_MERGE_C R75, R87, R86, RZ ;  /* 0x00000056574b723e */ /* 0x000fe200048070ff */
[----:B------:R-:W-:Y:S02]  /*8190*/  HADD2.F32 R192, -RZ, R192.H1_H1 ;  /* 0x300000c0ffc07230 */ /* 0x000fe40000004100 */
[----:B------:R-:W-:Y:S01]  /*81a0*/  FMUL R59, R59, UR37 ;  /* 0x000000253b3b7c20 */ /* 0x000fe20008400000 */
[--C-:B------:R-:W-:Y:S01]  /*81b0*/  HADD2.F32 R169, -RZ, R170.reuse.H0_H0 ;  /* 0x200000aaffa97230 */ /* 0x100fe20000004100 */
[----:B------:R-:W-:Y:S01]  /*81c0*/  F2FP.SATFINITE.E4M3.F32.PACK_AB_MERGE_C R75, R85, R84, R75 ;  /* 0x00000054554b723e */ /* 0x000fe2000480704b */
[----:B------:R-:W-:Y:S01]  /*81d0*/  FMUL R62, R62, UR37 ;  /* 0x000000253e3e7c20 */ /* 0x000fe20008400000 */
[----:B------:R-:W-:Y:S02]  /*81e0*/  HADD2.F32 R170, -RZ, R170.H1_H1 ;  /* 0x300000aaffaa7230 */ /* 0x000fe40000004100 */
[----:B------:R-:W-:Y:S01]  /*81f0*/  FFMA R59, R166, UR45, R59 ;  /* 0x0000002da63b7c23 */ /* 0x000fe2000800003b */
[----:B------:R-:W-:Y:S01]  /*8200*/  FFMA R60, R167, UR45, R60 ;  /* 0x0000002da73c7c23 */ /* 0x000fe2000800003c */
[----:B------:R1:W-:Y:S01]  /*8210*/  STS.128 [R0+0x4980], R72 ;  /* 0x0049804800007388 */ /* 0x0003e20000000c00 */
[----:B------:R-:W-:Y:S01]  /*8220*/  FFMA R61, R168, UR45, R61 ;  /* 0x0000002da83d7c23 */ /* 0x000fe2000800003d */
[----:B------:R-:W-:Y:S01]  /*8230*/  FFMA R62, R169, UR45, R62 ;  /* 0x0000002da93e7c23 */ /* 0x000fe2000800003e */
[----:B------:R-:W-:Y:S01]  /*8240*/  F2FP.F16.E4M3.UNPACK_B R196, R204 ;  /* 0x000000ccffc4723e */ /* 0x000fe200020006ff */
        /* <DEDUP_REMOVED lines=21> */
[----:B------:R-:W-:Y:S01]  /*83a0*/  FFMA R69, R176, UR45, R69 ;  /* 0x0000002db0457c23 */ /* 0x000fe20008000045 */
[----:B------:R-:W-:Y:S01]  /*83b0*/  FFMA R70, R177, UR45, R70 ;  /* 0x0000002db1467c23 */ /* 0x000fe20008000046 */
[-C--:B------:R-:W-:Y:S01]  /*83c0*/  F2FP.F16.E4M3.UNPACK_B R200, R205.reuse ;  /* 0x000000cdffc8723e */ /* 0x080fe200020006ff */
        /* <DEDUP_REMOVED lines=73> */
[----:B------:R-:W-:Y:S01]  /*8860*/  F2FP.F16.E4M3.UNPACK_B R222, R222.H1 ;  /* 0x000000deffde723e */ /* 0x000fe200030006ff */
        /* <DEDUP_REMOVED lines=19> */
[----:B------:R-:W-:Y:S01]  /*89a0*/  FMUL R39, R39, UR37 ;  /* 0x0000002527277c20 */ /* 0x000fe20008400000 */
[----:B------:R-:W-:Y:S01]  /*89b0*/  FFMA R37, R208, UR45, R37 ;  /* 0x0000002dd0257c23 */ /* 0x000fe20008000025 */
[----:B------:R-:W-:Y:S01]  /*89c0*/  FFMA R38, R209, UR45, R38 ;  /* 0x0000002dd1267c23 */ /* 0x000fe20008000026 */
[----:B------:R-:W-:Y:S01]  /*89d0*/  FMUL R6, R6, UR37 ;  /* 0x0000002506067c20 */ /* 0x000fe20008400000 */
[----:B------:R-:W-:Y:S01]  /*89e0*/  FFMA R39, R210, UR45, R39 ;  /* 0x0000002dd2277c23 */ /* 0x000fe20008000027 */
[----:B------:R-:W-:Y:S01]  /*89f0*/  FFMA R4, R211, UR45, R4 ;  /* 0x0000002dd3047c23 */ /* 0x000fe20008000004 */
[----:B------:R-:W-:Y:S01]  /*8a00*/  FFMA R5, R212, UR45, R5 ;  /* 0x0000002dd4057c23 */ /* 0x000fe20008000005 */
[----:B------:R-:W-:Y:S01]  /*8a10*/  FFMA R6, R213, UR45, R6 ;  /* 0x0000002dd5067c23 */ /* 0x000fe20008000006 */
[----:B------:R-:W-:Y:S01]  /*8a20*/  FMUL R10, R10, UR37 ;  /* 0x000000250a0a7c20 */ /* 0x000fe20008400000 */
[----:B------:R-:W-:Y:S01]  /*8a30*/  FFMA R7, R214, UR45, R7 ;  /* 0x0000002dd6077c23 */ /* 0x000fe20008000007 */
[----:B------:R-:W-:Y:S01]  /*8a40*/  FMUL R11, R11, UR37 ;  /* 0x000000250b0b7c20 */ /* 0x000fe20008400000 */
[----:B------:R-:W-:Y:S01]  /*8a50*/  FFMA R8, R215, UR45, R8 ;  /* 0x0000002dd7087c23 */ /* 0x000fe20008000008 */
[----:B------:R-:W-:Y:S01]  /*8a60*/  F2FP.F16.E4M3.UNPACK_B R223, R223.H1 ;  /* 0x000000dfffdf723e */ /* 0x000fe200030006ff */
[----:B------:R-:W-:Y:S01]  /*8a70*/  FFMA R9, R216, UR45, R9 ;  /* 0x0000002dd8097c23 */ /* 0x000fe20008000009 */
[--C-:B------:R-:W-:Y:S02]  /*8a80*/  HADD2.F32 R221, -RZ, R222.reuse.H0_H0 ;  /* 0x200000deffdd7230 */ /* 0x100fe40000004100 */
[----:B------:R-:W-:Y:S01]  /*8a90*/  FFMA R10, R217, UR45, R10 ;  /* 0x0000002dd90a7c23 */ /* 0x000fe2000800000a */
[----:B------:R-:W-:Y:S02]  /*8aa0*/  HADD2.F32 R222, -RZ, R222.H1_H1 ;  /* 0x300000deffde7230 */ /* 0x000fe40000004100 */
[----:B------:R-:W-:Y:S01]  /*8ab0*/  FMUL R14, R14, UR37 ;  /* 0x000000250e0e7c20 */ /* 0x000fe20008400000 */
[--C-:B------:R-:W-:Y:S02]  /*8ac0*/  HADD2.F32 R99, -RZ, R224.reuse.H0_H0 ;  /* 0x200000e0ff637230 */ /* 0x100fe40000004100 */
[----:B------:R-:W-:Y:S01]  /*8ad0*/  FFMA R11, R218, UR45, R11 ;  /* 0x0000002dda0b7c23 */ /* 0x000fe2000800000b */
[----:B------:R-:W-:Y:S01]  /*8ae0*/  FMUL R15, R15, UR37 ;  /* 0x000000250f0f7c20 */ /* 0x000fe20008400000 */
[----:B------:R-:W-:Y:S01]  /*8af0*/  FFMA R12, R219, UR45, R12 ;  /* 0x0000002ddb0c7c23 */ /* 0x000fe2000800000c */
[----:B------:R-:W-:Y:S02]  /*8b00*/  HADD2.F32 R98, -RZ, R224.H1_H1 ;  /* 0x300000e0ff627230 */ /* 0x000fe40000004100 */
[----:B------:R-:W-:Y:S01]  /*8b10*/  FFMA R13, R220, UR45, R13 ;  /* 0x0000002ddc0d7c23 */ /* 0x000fe2000800000d */
[--C-:B------:R-:W-:Y:S02]  /*8b20*/  HADD2.F32 R101, -RZ, R223.reuse.H0_H0 ;  /* 0x200000dfff657230 */ /* 0x100fe40000004100 */
[----:B------:R-:W-:Y:S01]  /*8b30*/  FFMA R14, R221, UR45, R14 ;  /* 0x0000002ddd0e7c23 */ /* 0x000fe2000800000e */
[----:B------:R-:W-:Y:S02]  /*8b40*/  HADD2.F32 R100, -RZ, R223.H1_H1 ;  /* 0x300000dfff647230 */ /* 0x000fe40000004100 */
[----:B------:R-:W-:Y:S01]  /*8b50*/  FMUL R18, R18, UR37 ;  /* 0x0000002512127c20 */ /* 0x000fe20008400000 */
[----:B------:R-:W-:Y:S01]  /*8b60*/  FFMA R15, R222, UR45, R15 ;  /* 0x0000002dde0f7c23 */ /* 0x000fe2000800000f */
[----:B------:R-:W-:Y:S01]  /*8b70*/  FMUL R19, R19, UR37 ;  /* 0x0000002513137c20 */ /* 0x000fe20008400000 */
[----:B------:R-:W-:Y:S01]  /*8b80*/  FFMA R16, R99, UR45, R16 ;  /* 0x0000002d63107c23 */ /* 0x000fe20008000010 */
[----:B------:R-:W-:Y:S01]  /*8b90*/  FFMA R17, R98, UR45, R17 ;  /* 0x0000002d62117c23 */ /* 0x000fe20008000011 */
[----:B------:R-:W-:Y:S01]  /*8ba0*/  FFMA R18, R101, UR45, R18 ;  /* 0x0000002d65127c23 */ /* 0x000fe20008000012 */
[----:B------:R-:W-:Y:S01]  /*8bb0*/  FFMA R19, R100, UR45, R19 ;  /* 0x0000002d64137c23 */ /* 0x000fe20008000013 */
[----:B------:R-:W-:Y:S01]  /*8bc0*/  F2FP.SATFINITE.E4M3.F32.PACK_AB_MERGE_C R6, R7, R6, RZ ;  /* 0x000000060706723e */ /* 0x000fe200048070ff */
[----:B------:R-:W-:Y:S01]  /*8bd0*/  UIADD3 UR6, UPT, UPT, UR46, 0x1, URZ ;  /* 0x000000012e067890 */ /* 0x000fe2000fffe0ff */
[----:B------:R-:W-:Y:S01]  /*8be0*/  F2FP.SATFINITE.E4M3.F32.PACK_AB_MERGE_C R34, R35, R34, RZ ;  /* 0x000000222322723e */ /* 0x000fe200048070ff */
[----:B------:R-:W-:Y:S01]  /*8bf0*/  BSSY.RECONVERGENT B0, `(.L_x_111) ;  /* 0x000003d000007945 */ /* 0x000fe20003800200 */
[----:B------:R-:W-:Y:S02]  /*8c00*/  F2FP.SATFINITE.E4M3.F32.PACK_AB_MERGE_C R27, R39, R38, RZ ;  /* 0x00000026271b723e */ /* 0x000fe400048070ff */
[----:B------:R-:W-:Y:S02]  /*8c10*/  F2FP.SATFINITE.E4M3.F32.PACK_AB_MERGE_C R10, R11, R10, RZ ;  /* 0x0000000a0b0a723e */ /* 0x000fe400048070ff */
[----:B------:R-:W-:Y:S02]  /*8c20*/  F2FP.SATFINITE.E4M3.F32.PACK_AB_MERGE_C R14, R15, R14, RZ ;  /* 0x0000000e0f0e723e */ /* 0x000fe400048070ff */
[----:B------:R-:W-:Y:S02]  /*8c30*/  F2FP.SATFINITE.E4M3.F32.PACK_AB_MERGE_C R18, R19, R18, RZ ;  /* 0x000000121312723e */ /* 0x000fe400048070ff */
[----:B------:R-:W-:Y:S02]  /*8c40*/  F2FP.SATFINITE.E4M3.F32.PACK_AB_MERGE_C R4, R5, R4, R6 ;  /* 0x000000040504723e */ /* 0x000fe40004807006 */
[----:B------:R-:W-:Y:S02]  /*8c50*/  F2FP.SATFINITE.E4M3.F32.PACK_AB_MERGE_C R26, R33, R32, R34 ;  /* 0x00000020211a723e */ /* 0x000fe40004807022 */
[----:B------:R-:W-:Y:S02]  /*8c60*/  F2FP.SATFINITE.E4M3.F32.PACK_AB_MERGE_C R27, R37, R36, R27 ;  /* 0x00000024251b723e */ /* 0x000fe4000480701b */
[----:B------:R-:W-:Y:S02]  /*8c70*/  F2FP.SATFINITE.E4M3.F32.PACK_AB_MERGE_C R5, R9, R8, R10 ;  /* 0x000000080905723e */ /* 0x000fe4000480700a */
[----:B------:R-:W-:Y:S01]  /*8c80*/  F2FP.SATFINITE.E4M3.F32.PACK_AB_MERGE_C R6, R13, R12, R14 ;  /* 0x0000000c0d06723e */ /* 0x000fe2000480700e */
[----:B------:R1:W-:Y:S01]  /*8c90*/  STS.128 [R0+0x6180], R24 ;  /* 0x0061801800007388 */ /* 0x0003e20000000c00 */
[----:B------:R-:W-:Y:S07]  /*8ca0*/  F2FP.SATFINITE.E4M3.F32.PACK_AB_MERGE_C R7, R17, R16, R18 ;  /* 0x000000101107723e */ /* 0x000fee0004807012 */
[----:B------:R1:W-:Y:S01]  /*8cb0*/  STS.128 [R0+0x6980], R4 ;  /* 0x0069800400007388 */ /* 0x0003e20000000c00 */
[----:B------:R-:W-:Y:S01]  /*8cc0*/  @!PT LDS RZ, [RZ] ;  /* 0x00000000fffff984 */ /* 0x000fe20000000800 */
[----:B------:R-:W-:Y:S01]  /*8cd0*/  @!PT LDS RZ, [RZ] ;  /* 0x00000000fffff984 */ /* 0x000fe20000000800 */
[----:B------:R-:W-:Y:S01]  /*8ce0*/  @!PT LDS RZ, [RZ] ;  /* 0x00000000fffff984 */ /* 0x000fe20000000800 */
[----:B------:R-:W-:Y:S01]  /*8cf0*/  @!PT LDS RZ, [RZ] ;  /* 0x00000000fffff984 */ /* 0x000fe20000000800 */
[----:B------:R2:W-:Y:S07]  /*8d00*/  MEMBAR.ALL.CTA ;  /* 0x0000000000007992 */ /* 0x0005ee0000008000 */
[----:B--2---:R-:W2:Y:S02]  /*8d10*/  FENCE.VIEW.ASYNC.S ;  /* 0x00000000000073c6 */ /* 0x004ea40000000000 */
[----:B--2---:R-:W-:Y:S06]  /*8d20*/  BAR.SYNC.DEFER_BLOCKING 0x1, 0x80 ;  /* 0x0042000000007b1d */ /* 0x004fec0000010000 */
[----:B------:R-:W-:Y:S05]  /*8d30*/  @P0 BRA `(.L_x_112) ;  /* 0x0000000000a00947 */ /* 0x000fea0003800000 */
[----:B------:R-:W2:Y:S01]  /*8d40*/  LDCU.64 UR14, c[0x0][0x348] ;  /* 0x00006900ff0e77ac */ /* 0x000ea20008000a00 */
[----:B------:R-:W-:Y:S02]  /*8d50*/  UIMAD UR9, UR50, 0x70, URZ ;  /* 0x00000070320978a4 */ /* 0x000fe4000f8e02ff */
[----:B------:R-:W-:Y:S02]  /*8d60*/  USHF.L.U32 UR10, UR49, 0x7, URZ ;  /* 0x00000007310a7899 */ /* 0x000fe400080006ff */
[----:B------:R-:W-:Y:S01]  /*8d70*/  UIADD3 UR8, UPT, UPT, UR47, 0x3980, URZ ;  /* 0x000039802f087890 */ /* 0x000fe2000fffe0ff */
[----:B------:R-:W-:Y:S01]  /*8d80*/  UMOV UR11, UR36 ;  /* 0x00000024000b7c82 */ /* 0x000fe20008000000 */
[----:B------:R-:W-:Y:S02]  /*8d90*/  UIADD3 UR16, UPT, UPT, UR47, 0x4180, URZ ;  /* 0x000041802f107890 */ /* 0x000fe4000fffe0ff */
[----:B------:R-:W-:Y:S01]  /*8da0*/  UIADD3 UR17, UPT, UPT, UR9, 0x10, URZ ;  /* 0x0000001009117890 */ /* 0x000fe2000fffe0ff */
[----:B------:R-:W-:Y:S01]  /*8db0*/  UMOV UR19, UR36 ;  /* 0x0000002400137c82 */ /* 0x000fe20008000000 */
[----:B------:R-:W-:Y:S01]  /*8dc0*/  UMOV UR18, UR10 ;  /* 0x0000000a00127c82 */ /* 0x000fe20008000000 */
[----:B------:R-:W-:Y:S02]  /*8dd0*/  UIADD3 UR28, UPT, UPT, UR47, 0x4980, URZ ;  /* 0x000049802f1c7890 */ /* 0x000fe4000fffe0ff */
[----:B--2---:R-:W-:Y:S02]  /*8de0*/  UIADD3 UR4, UP0, UPT, UR14, 0x680, URZ ;  /* 0x000006800e047890 */ /* 0x004fe4000ff1e0ff */
[----:B------:R-:W-:Y:S02]  /*8df0*/  UIADD3 UR29, UPT, UPT, UR9, 0x20, URZ ;  /* 0x00000020091d7890 */ /* 0x000fe4000fffe0ff */
[----:B------:R-:W-:Y:S01]  /*8e00*/  UIADD3.X UR5, UPT, UPT, URZ, UR15, URZ, UP0, !UPT ;  /* 0x0000000fff057290 */ /* 0x000fe200087fe4ff */
[----:B------:R-:W-:Y:S01]  /*8e10*/  UMOV UR31, UR36 ;  /* 0x00000024001f7c82 */ /* 0x000fe20008000000 */
[----:B------:R-:W-:Y:S01]  /*8e20*/  UMOV UR30, UR10 ;  /* 0x0000000a001e7c82 */ /* 0x000fe20008000000 */
[----:B------:R-:W-:Y:S02]  /*8e30*/  UIADD3 UR32, UPT, UPT, UR47, 0x5180, URZ ;  /* 0x000051802f207890 */ /* 0x000fe4000fffe0ff */
[----:B------:R-:W-:Y:S01]  /*8e40*/  UIADD3 UR33, UPT, UPT, UR9, 0x30, URZ ;  /* 0x0000003009217890 */ /* 0x000fe2000fffe0ff */
[----:B------:R-:W-:Y:S03]  /*8e50*/  UMOV UR35, UR36 ;  /* 0x0000002400237c82 */ /* 0x000fe60008000000 */
[----:B------:R2:W-:Y:S01]  /*8e60*/  UTMASTG.3D [UR8], [UR4] ;  /* 0x00000008040073b5 */ /* 0x0005e20008010000 */
[----:B------:R-:W-:Y:S01]  /*8e70*/  UMOV UR34, UR10 ;  /* 0x0000000a00227c82 */ /* 0x000fe20008000000 */
[----:B------:R-:W-:Y:S02]  /*8e80*/  UIADD3 UR24, UPT, UPT, UR47, 0x5980, URZ ;  /* 0x000059802f187890 */ /* 0x000fe4000fffe0ff */
[----:B------:R-:W-:Y:S01]  /*8e90*/  UIADD3 UR25, UPT, UPT, UR9, 0x40, URZ ;  /* 0x0000004009197890 */ /* 0x000fe2000fffe0ff */
[----:B------:R-:W-:Y:S01]  /*8ea0*/  UMOV UR27, UR36 ;  /* 0x00000024001b7c82 */ /* 0x000fe20008000000 */
[----:B------:R-:W-:Y:S01]  /*8eb0*/  UMOV UR26, UR10 ;  /* 0x0000000a001a7c82 */ /* 0x000fe20008000000 */
[----:B------:R2:W-:Y:S01]  /*8ec0*/  UTMASTG.3D [UR16], [UR4] ;  /* 0x00000010040073b5 */ /* 0x0005e20008010000 */
[----:B------:R-:W-:Y:S02]  /*8ed0*/  UIADD3 UR20, UPT, UPT, UR47, 0x6180, URZ ;  /* 0x000061802f147890 */ /* 0x000fe4000fffe0ff */
[----:B------:R-:W-:Y:S01]  /*8ee0*/  UIADD3 UR21, UPT, UPT, UR9, 0x50, URZ ;  /* 0x0000005009157890 */ /* 0x000fe2000fffe0ff */
[----:B------:R-:W-:Y:S01]  /*8ef0*/  UMOV UR23, UR36 ;  /* 0x0000002400177c82 */ /* 0x000fe20008000000 */
[----:B------:R-:W-:Y:S01]  /*8f00*/  UMOV UR22, UR10 ;  /* 0x0000000a00167c82 */ /* 0x000fe20008000000 */
[----:B------:R-:W-:Y:S01]  /*8f10*/  UIADD3 UR12, UPT, UPT, UR47, 0x6980, URZ ;  /* 0x000069802f0c7890 */ /* 0x000fe2000fffe0ff */
[----:B------:R2:W-:Y:S01]  /*8f20*/  UTMASTG.3D [UR28], [UR4] ;  /* 0x0000001c040073b5 */ /* 0x0005e20008010000 */
[----:B------:R-:W-:Y:S01]  /*8f30*/  UIADD3 UR13, UPT, UPT, UR9, 0x60, URZ ;  /* 0x00000060090d7890 */ /* 0x000fe2000fffe0ff */
[----:B------:R-:W-:Y:S01]  /*8f40*/  UMOV UR15, UR36 ;  /* 0x00000024000f7c82 */ /* 0x000fe20008000000 */
[----:B------:R-:W-:Y:S01]  /*8f50*/  UMOV UR14, UR10 ;  /* 0x0000000a000e7c82 */ /* 0x000fe20008000000 */
[----:B------:R2:W-:Y:S01]  /*8f60*/  UTMASTG.3D [UR32], [UR4] ;  /* 0x00000020040073b5 */ /* 0x0005e20008010000 */
[----:B------:R2:W-:Y:S01]  /*8f70*/  UTMASTG.3D [UR24], [UR4] ;  /* 0x00000018040073b5 */ /* 0x0005e20008010000 */
[----:B------:R2:W-:Y:S04]  /*8f80*/  UTMASTG.3D [UR20], [UR4] ;  /* 0x00000014040073b5 */ /* 0x0005e80008010000 */
[----:B------:R2:W-:Y:S01]  /*8f90*/  UTMASTG.3D [UR12], [UR4] ;  /* 0x0000000c040073b5 */ /* 0x0005e20008010000 */
[----:B------:R0:W-:Y:S01]  /*8fa0*/  UTMACMDFLUSH ;  /* 0x00000000000079b7 */ /* 0x0001e20000000000 */
[----:B--2---:R-:W-:Y:S04]  /*8fb0*/  DEPBAR.LE SB0, 0x0 ;  /* 0x000080000000791a */ /* 0x004fe80000000000 */
.L_x_112:
[----:B------:R-:W-:Y:S05]  /*8fc0*/  BSYNC.RECONVERGENT B0 ;  /* 0x0000000000007941 */ /* 0x000fea0003800200 */
.L_x_111:
[----:B------:R-:W-:Y:S01]  /*8fd0*/  UISETP.NE.AND UP2, UPT, UR53, URZ, UPT ;  /* 0x000000ff3500728c */ /* 0x000fe2000bf45270 */
[----:B------:R-:W-:Y:S01]  /*8fe0*/  BAR.SYNC.DEFER_BLOCKING 0x1, 0x80 ;  /* 0x0042000000007b1d */ /* 0x000fe20000010000 */
[----:B------:R-:W-:Y:S01]  /*8ff0*/  UISETP.NE.AND UP0, UPT, UR51, 0x2, UPT ;  /* 0x000000023300788c */ /* 0x000fe2000bf05270 */
[----:B------:R-:W-:Y:S01]  /*9000*/  R2UR UR5, R232 ;  /* 0x00000000e80572ca */ /* 0x000fe200000e0000 */
[----:B------:R-:W-:Y:S01]  /*9010*/  UISETP.NE.AND UP1, UPT, UR6, 0x4, UPT ;  /* 0x000000040600788c */ /* 0x000fe2000bf25270 */
[----:B------:R-:W-:Y:S01]  /*9020*/  R2UR UR4, R233 ;  /* 0x00000000e90472ca */ /* 0x000fe200000e0000 */
[----:B------:R-:W-:Y:S02]  /*9030*/  USEL UR16, UR51, URZ, UP0 ;  /* 0x000000ff33107287 */ /* 0x000fe40008000000 */
[----:B------:R-:W-:Y:S08]  /*9040*/  USEL UR46, UR6, URZ, UP1 ;  /* 0x000000ff062e7287 */ /* 0x000ff00008800000 */
[----:B------:R-:W-:Y:S02]  /*9050*/  UIADD3 UR50, UPT, UPT, UR38, UR5, URZ ;  /* 0x0000000526327290 */ /* 0x000fe4000fffe0ff */
[----:B------:R-:W-:Y:S02]  /*9060*/  UIADD3 UR49, UPT, UPT, UR39, UR4, URZ ;  /* 0x0000000427317290 */ /* 0x000fe4000fffe0ff */
[----:B------:R-:W-:Y:S02]  /*9070*/  USEL UR5, URZ, 0x1, UP0 ;  /* 0x00000001ff057887 */ /* 0x000fe40008000000 */
[----:B------:R-:W-:Y:S02]  /*9080*/  USEL UR4, URZ, 0x1, UP1 ;  /* 0x00000001ff047887 */ /* 0x000fe40008800000 */
[----:B------:R-:W-:Y:S02]  /*9090*/  ULOP3.LUT UR54, UR54, UR5, URZ, 0x3c, !UPT ;  /* 0x0000000536367292 */ /* 0x000fe4000f8e3cff */
[----:B------:R-:W-:Y:S01]  /*90a0*/  ULOP3.LUT UR55, UR55, UR4, URZ, 0x3c, !UPT ;  /* 0x0000000437377292 */ /* 0x000fe2000f8e3cff */
[----:B------:R-:W-:Y:S01]  /*90b0*/  UMOV UR36, UR57 ;  /* 0x0000003900247c82 */ /* 0x000fe20008000000 */
[----:B------:R-:W-:Y:S10]  /*90c0*/  BRA.U UP2, `(.L_x_113) ;  /* 0xffffffc5024c7547 */ /* 0x000ff4000b83ffff */
[----:B------:R-:W-:Y:S05]  /*90d0*/  EXIT ;  /* 0x000000000000794d */ /* 0x000fea0003800000 */
.L_x_24:
[----:B--2---:R2:W3:Y:S02]  /*90e0*/  SYNCS.PHASECHK.TRANS64.TRYWAIT P0, [R3+URZ+0xd0], R2 ;  /* 0x0000d002030075a7 */ /* 0x0044e400080011ff */
[----:B---3--:R-:W-:Y:S05]  /*90f0*/  @!P0 NANOSLEEP.SYNCS 0x989680 ;  /* 0x009896800000895d */ /* 0x008fea0003900000 */
[----:B------:R-:W3:Y:S02]  /*9100*/  @!P0 SYNCS.PHASECHK.TRANS64 P0, [R3+URZ+0xd0], R2 ;  /* 0x0000d002030085a7 */ /* 0x000ee400080010ff */
[----:B---3--:R-:W-:Y:S05]  /*9110*/  @!P0 BRA `(.L_x_24) ;  /* 0xfffffffc00f08947 */ /* 0x008fea000383ffff */
[----:B------:R-:W-:Y:S05]  /*9120*/  BRA `(.L_x_114) ;  /* 0xffffff8400e47947 */ /* 0x000fea000383ffff */
.L_x_27:
[----:B-1----:R-:W-:Y:S07]  /*9130*/  MOV R0, UR33 ;  /* 0x0000002100007c02 */ /* 0x002fee0008000f00 */
.L_x_115:
[----:B-1----:R1:W2:Y:S02]  /*9140*/  SYNCS.PHASECHK.TRANS64.TRYWAIT P0, [R0+URZ+0x20], R3 ;  /* 0x00002003000075a7 */ /* 0x0022a400080011ff */
[----:B--2---:R-:W-:Y:S05]  /*9150*/  @!P0 NANOSLEEP.SYNCS 0x989680 ;  /* 0x009896800000895d */ /* 0x004fea0003900000 */
[----:B------:R-:W2:Y:S02]  /*9160*/  @!P0 SYNCS.PHASECHK.TRANS64 P0, [R0+URZ+0x20], R3 ;  /* 0x00002003000085a7 */ /* 0x000ea400080010ff */
[----:B--2---:R-:W-:Y:S05]  /*9170*/  @!P0 BRA `(.L_x_115) ;  /* 0xfffffffc00f08947 */ /* 0x004fea000383ffff */
[----:B------:R-:W-:Y:S05]  /*9180*/  BRA `(.L_x_26) ;  /* 0xffffff8800407947 */ /* 0x000fea000383ffff */
.L_x_34:
[----:B-1----:R-:W-:Y:S07]  /*9190*/  MOV R0, UR33 ;  /* 0x0000002100007c02 */ /* 0x002fee0008000f00 */
.L_x_116:
[----:B-1----:R1:W2:Y:S02]  /*91a0*/  SYNCS.PHASECHK.TRANS64.TRYWAIT P0, [R0+URZ+0x20], R3 ;  /* 0x00002003000075a7 */ /* 0x0022a400080011ff */
[----:B--2---:R-:W-:Y:S05]  /*91b0*/  @!P0 NANOSLEEP.SYNCS 0x989680 ;  /* 0x009896800000895d */ /* 0x004fea0003900000 */
[----:B------:R-:W2:Y:S02]  /*91c0*/  @!P0 SYNCS.PHASECHK.TRANS64 P0, [R0+URZ+0x20], R3 ;  /* 0x00002003000085a7 */ /* 0x000ea400080010ff */
[----:B--2---:R-:W-:Y:S05]  /*91d0*/  @!P0 BRA `(.L_x_116) ;  /* 0xfffffffc00f08947 */ /* 0x004fea000383ffff */
[----:B------:R-:W-:Y:S05]  /*91e0*/  BRA `(.L_x_33) ;  /* 0xffffff8c002c7947 */ /* 0x000fea000383ffff */
.L_x_39:
[----:B-1----:R1:W2:Y:S02]  /*91f0*/  SYNCS.PHASECHK.TRANS64.TRYWAIT P0, [R3+URZ+0x60], R0 ;  /* 0x00006000030075a7 */ /* 0x0022a400080011ff */
[----:B--2---:R-:W-:Y:S05]  /*9200*/  @!P0 NANOSLEEP.SYNCS 0x989680 ;  /* 0x009896800000895d */ /* 0x004fea0003900000 */
[----:B------:R-:W2:Y:S02]  /*9210*/  @!P0 SYNCS.PHASECHK.TRANS64 P0, [R3+URZ+0x60], R0 ;  /* 0x00006000030085a7 */ /* 0x000ea400080010ff */
[----:B--2---:R-:W-:Y:S05]  /*9220*/  @!P0 BRA `(.L_x_39) ;  /* 0xfffffffc00f08947 */ /* 0x004fea000383ffff */
[----:B------:R-:W-:Y:S05]  /*9230*/  BRA `(.L_x_117) ;  /* 0xffffff8c00f87947 */ /* 0x000fea000383ffff */
.L_x_43:
[----:B-1----:R-:W-:-:S07]  /*9240*/  MOV R0, UR4 ;  /* 0x0000000400007c02 */ /* 0x002fce0008000f00 */
.L_x_118:
[----:B-1----:R1:W2:Y:S02]  /*9250*/  SYNCS.PHASECHK.TRANS64.TRYWAIT P0, [R0+URZ], R3 ;  /* 0x00000003000075a7 */ /* 0x0022a400080011ff */
[----:B--2---:R-:W-:Y:S05]  /*9260*/  @!P0 NANOSLEEP.SYNCS 0x989680 ;  /* 0x009896800000895d */ /* 0x004fea0003900000 */
[----:B------:R-:W2:Y:S02]  /*9270*/  @!P0 SYNCS.PHASECHK.TRANS64 P0, [R0+URZ], R3 ;  /* 0x00000003000085a7 */ /* 0x000ea400080010ff */
[----:B--2---:R-:W-:Y:S05]  /*9280*/  @!P0 BRA `(.L_x_118) ;  /* 0xfffffffc00f08947 */ /* 0x004fea000383ffff */
[----:B------:R-:W-:Y:S05]  /*9290*/  BRA `(.L_x_119) ;  /* 0xffffff9400a47947 */ /* 0x000fea000383ffff */
.L_x_44:
[----:B------:R-:W-:-:S07]  /*92a0*/  MOV R0, UR5 ;  /* 0x0000000500007c02 */ /* 0x000fce0008000f00 */
.L_x_120:
[----:B-1----:R1:W2:Y:S02]  /*92b0*/  SYNCS.PHASECHK.TRANS64.TRYWAIT P0, [R0+URZ], R3 ;  /* 0x00000003000075a7 */ /* 0x0022a400080011ff */
[----:B--2---:R-:W-:Y:S05]  /*92c0*/  @!P0 NANOSLEEP.SYNCS 0x989680 ;  /* 0x009896800000895d */ /* 0x004fea0003900000 */
[----:B------:R-:W2:Y:S02]  /*92d0*/  @!P0 SYNCS.PHASECHK.TRANS64 P0, [R0+URZ], R3 ;  /* 0x00000003000085a7 */ /* 0x000ea400080010ff */
[----:B--2---:R-:W-:Y:S05]  /*92e0*/  @!P0 BRA `(.L_x_120) ;  /* 0xfffffffc00f08947 */ /* 0x004fea000383ffff */
[----:B------:R-:W-:Y:S05]  /*92f0*/  BRA `(.L_x_121) ;  /* 0xffffff9400b07947 */ /* 0x000fea000383ffff */
.L_x_45:
[----:B------:R-:W-:-:S07]  /*9300*/  MOV R0, UR5 ;  /* 0x0000000500007c02 */ /* 0x000fce0008000f00 */
.L_x_122:
[----:B-1----:R1:W2:Y:S02]  /*9310*/  SYNCS.PHASECHK.TRANS64.TRYWAIT P0, [R0+URZ], R3 ;  /* 0x00000003000075a7 */ /* 0x0022a400080011ff */
[----:B--2---:R-:W-:Y:S05]  /*9320*/  @!P0 NANOSLEEP.SYNCS 0x989680 ;  /* 0x009896800000895d */ /* 0x004fea0003900000 */
[----:B------:R-:W2:Y:S02]  /*9330*/  @!P0 SYNCS.PHASECHK.TRANS64 P0, [R0+URZ], R3 ;  /* 0x00000003000085a7 */ /* 0x000ea400080010ff */
[----:B--2---:R-:W-:Y:S05]  /*9340*/  @!P0 BRA `(.L_x_122) ;  /* 0xfffffffc00f08947 */ /* 0x004fea000383ffff */
[----:B------:R-:W-:Y:S05]  /*9350*/  BRA `(.L_x_123) ;  /* 0xffffff9400bc7947 */ /* 0x000fea000383ffff */
.L_x_48:
[----:B-1----:R1:W2:Y:S02]  /*9360*/  SYNCS.PHASECHK.TRANS64.TRYWAIT P0, [R0+URZ+0xc0], R5 ;  /* 0x0000c005000075a7 */ /* 0x0022a400080011ff */
[----:B--2---:R-:W-:Y:S05]  /*9370*/  @!P0 NANOSLEEP.SYNCS 0x989680 ;  /* 0x009896800000895d */ /* 0x004fea0003900000 */
[----:B------:R-:W2:Y:S02]  /*9380*/  @!P0 SYNCS.PHASECHK.TRANS64 P0, [R0+URZ+0xc0], R5 ;  /* 0x0000c005000085a7 */ /* 0x000ea400080010ff */
[----:B--2---:R-:W-:Y:S05]  /*9390*/  @!P0 BRA `(.L_x_48) ;  /* 0xfffffffc00f08947 */ /* 0x004fea000383ffff */
[----:B------:R-:W-:Y:S05]  /*93a0*/  BRA `(.L_x_124) ;  /* 0xffffff98001c7947 */ /* 0x000fea000383ffff */
.L_x_49:
[----:B------:R-:W-:-:S07]  /*93b0*/  MOV R0, UR4 ;  /* 0x0000000400007c02 */ /* 0x000fce0008000f00 */
.L_x_125:
[----:B-1----:R1:W2:Y:S02]  /*93c0*/  SYNCS.PHASECHK.TRANS64.TRYWAIT P0, [R0+URZ+0x70], R7 ;  /* 0x00007007000075a7 */ /* 0x0022a400080011ff */
[----:B--2---:R-:W-:Y:S05]  /*93d0*/  @!P0 NANOSLEEP.SYNCS 0x989680 ;  /* 0x009896800000895d */ /* 0x004fea0003900000 */
[----:B------:R-:W2:Y:S02]  /*93e0*/  @!P0 SYNCS.PHASECHK.TRANS64 P0, [R0+URZ+0x70], R7 ;  /* 0x00007007000085a7 */ /* 0x000ea400080010ff */
[----:B--2---:R-:W-:Y:S05]  /*93f0*/  @!P0 BRA `(.L_x_125) ;  /* 0xfffffffc00f08947 */ /* 0x004fea000383ffff */
[----:B------:R-:W-:Y:S05]  /*9400*/  BRA `(.L_x_126) ;  /* 0xffffff98002c7947 */ /* 0x000fea000383ffff */
.L_x_50:
[----:B-1----:R1:W2:Y:S02]  /*9410*/  SYNCS.PHASECHK.TRANS64.TRYWAIT P1, [R0+URZ+0x60], R5 ;  /* 0x00006005000075a7 */ /* 0x0022a400080211ff */
[----:B--2---:R-:W-:Y:S05]  /*9420*/  @!P1 NANOSLEEP.SYNCS 0x989680 ;  /* 0x009896800000995d */ /* 0x004fea0003900000 */
[----:B------:R-:W2:Y:S02]  /*9430*/  @!P1 SYNCS.PHASECHK.TRANS64 P1, [R0+URZ+0x60], R5 ;  /* 0x00006005000095a7 */ /* 0x000ea400080210ff */
[----:B--2---:R-:W-:Y:S05]  /*9440*/  @!P1 BRA `(.L_x_50) ;  /* 0xfffffffc00f09947 */ /* 0x004fea000383ffff */
[----:B------:R-:W-:Y:S05]  /*9450*/  BRA `(.L_x_127) ;  /* 0xffffff98005c7947 */ /* 0x000fea000383ffff */
.L_x_53:
[----:B------:R-:W-:-:S07]  /*9460*/  MOV R0, UR4 ;  /* 0x0000000400007c02 */ /* 0x000fce0008000f00 */
.L_x_128:
[----:B-1----:R1:W2:Y:S02]  /*9470*/  SYNCS.PHASECHK.TRANS64.TRYWAIT P0, [R0+URZ+0x70], R3 ;  /* 0x00007003000075a7 */ /* 0x0022a400080011ff */
[----:B--2---:R-:W-:Y:S05]  /*9480*/  @!P0 NANOSLEEP.SYNCS 0x989680 ;  /* 0x009896800000895d */ /* 0x004fea0003900000 */
[----:B------:R-:W2:Y:S02]  /*9490*/  @!P0 SYNCS.PHASECHK.TRANS64 P0, [R0+URZ+0x70], R3 ;  /* 0x00007003000085a7 */ /* 0x000ea400080010ff */
[----:B--2---:R-:W-:Y:S05]  /*94a0*/  @!P0 BRA `(.L_x_128) ;  /* 0xfffffffc00f08947 */ /* 0x004fea000383ffff */
[----:B------:R-:W-:Y:S05]  /*94b0*/  BRA `(.L_x_52) ;  /* 0xffffff9800b07947 */ /* 0x000fea000383ffff */
.L_x_62:
[----:B-1----:R-:W-:-:S04]  /*94c0*/  MOV R5, UR6 ;  /* 0x0000000600057c02 */ /* 0x002fc80008000f00 */
[----:B------:R1:W2:Y:S03]  /*94d0*/  SYNCS.PHASECHK.TRANS64.TRYWAIT P0, [R5+URZ+0x8], R6 ;  /* 0x00000806050075a7 */ /* 0x0002a600080011ff */
[----:B--2---:R-:W-:Y:S05]  /*94e0*/  @!P0 NANOSLEEP.SYNCS 0x989680 ;  /* 0x009896800000895d */ /* 0x004fea0003900000 */
[----:B------:R-:W2:Y:S02]  /*94f0*/  @!P0 SYNCS.PHASECHK.TRANS64 P0, [R5+URZ+0x8], R6 ;  /* 0x00000806050085a7 */ /* 0x000ea400080010ff */
[----:B--2---:R-:W-:Y:S05]  /*9500*/  @!P0 BRA `(.L_x_62) ;  /* 0xfffffffc00ec8947 */ /* 0x004fea000383ffff */
[----:B------:R-:W-:Y:S05]  /*9510*/  BRA `(.L_x_61) ;  /* 0xffffff9c00647947 */ /* 0x000fea000383ffff */
.L_x_64:
[----:B------:R-:W-:Y:S01]  /*9520*/  BSSY B0, `(.L_x_129) ;  /* 0x0000006000007945 */ /* 0x000fe20003800000 */
[----:B------:R-:W-:-:S07]  /*9530*/  MOV R15, 0xffffffff ;  /* 0xffffffff000f7802 */ /* 0x000fce0000000f00 */
[----:B-1----:R-:W-:Y:S05]  /*9540*/  WARPSYNC.COLLECTIVE R15, `(.L_x_130) ;  /* 0x000000000f0c7348 */ /* 0x002fea0003c00000 */
[----:B------:R-:W-:Y:S02]  /*9550*/  ELECT P6, UR79, PT ;  /* 0x00000000004f782f */ /* 0x000fe400038c0000 */
[----:B------:R-:W-:Y:S01]  /*9560*/  MOV R14, UR79 ;  /* 0x0000004f000e7c02 */ /* 0x000fe20008000f00 */
[----:B-1----:R-:W-:Y:S10]  /*9570*/  ENDCOLLECTIVE ;  /* 0x000000000000791b */ /* 0x002ff40003800000 */
.L_x_130:
[----:B------:R-:W-:Y:S05]  /*9580*/  BSYNC B0 ;  /* 0x0000000000007941 */ /* 0x000fea0003800000 */
.L_x_129:
[----:B------:R-:W-:Y:S01]  /*9590*/  PLOP3.LUT P0, PT, P6, PT, PT, 0x80, 0x8 ;  /* 0x000000000008781c */ /* 0x000fe2000370f070 */
[----:B------:R-:W-:-:S12]  /*95a0*/  BRA `(.L_x_131) ;  /* 0xffffff9c00907947 */ /* 0x000fd8000383ffff */
.L_x_66:
[----:B-1----:R-:W-:-:S04]  /*95b0*/  MOV R3, UR6 ;  /* 0x0000000600037c02 */ /* 0x002fc80008000f00 */
[----:B------:R1:W2:Y:S03]  /*95c0*/  SYNCS.PHASECHK.TRANS64.TRYWAIT P0, [R3+URZ+0x8], R4 ;  /* 0x00000804030075a7 */ /* 0x0002a600080011ff */
[----:B--2---:R-:W-:Y:S05]  /*95d0*/  @!P0 NANOSLEEP.SYNCS 0x989680 ;  /* 0x009896800000895d */ /* 0x004fea0003900000 */
[----:B------:R-:W2:Y:S02]  /*95e0*/  @!P0 SYNCS.PHASECHK.TRANS64 P0, [R3+URZ+0x8], R4 ;  /* 0x00000804030085a7 */ /* 0x000ea400080010ff */
[----:B--2---:R-:W-:Y:S05]  /*95f0*/  @!P0 BRA `(.L_x_66) ;  /* 0xfffffffc00ec8947 */ /* 0x004fea000383ffff */
[----:B------:R-:W-:Y:S05]  /*9600*/  BRA `(.L_x_65) ;  /* 0xffffff9c00947947 */ /* 0x000fea000383ffff */
.L_x_67:
[----:B-1----:R1:W2:Y:S02]  /*9610*/  SYNCS.PHASECHK.TRANS64.TRYWAIT P0, [R0+URZ+0x60], R5 ;  /* 0x00006005000075a7 */ /* 0x0022a400080011ff */
[----:B--2---:R-:W-:Y:S05]  /*9620*/  @!P0 NANOSLEEP.SYNCS 0x989680 ;  /* 0x009896800000895d */ /* 0x004fea0003900000 */
[----:B------:R-:W2:Y:S02]  /*9630*/  @!P0 SYNCS.PHASECHK.TRANS64 P0, [R0+URZ+0x60], R5 ;  /* 0x00006005000085a7 */ /* 0x000ea400080010ff */
[----:B--2---:R-:W-:Y:S05]  /*9640*/  @!P0 BRA `(.L_x_67) ;  /* 0xfffffffc00f08947 */ /* 0x004fea000383ffff */
[----:B------:R-:W-:Y:S05]  /*9650*/  BRA `(.L_x_132) ;  /* 0xffffffa000a07947 */ /* 0x000fea000383ffff */
.L_x_69:
[----:B------:R-:W-:-:S07]  /*9660*/  MOV R0, UR47 ;  /* 0x0000002f00007c02 */ /* 0x000fce0008000f00 */
.L_x_133:
[----:B-1----:R1:W2:Y:S02]  /*9670*/  SYNCS.PHASECHK.TRANS64.TRYWAIT P0, [R0+URZ+0xa0], R5 ;  /* 0x0000a005000075a7 */ /* 0x0022a400080011ff */
[----:B--2---:R-:W-:Y:S05]  /*9680*/  @!P0 NANOSLEEP.SYNCS 0x989680 ;  /* 0x009896800000895d */ /* 0x004fea0003900000 */
[----:B------:R-:W2:Y:S02]  /*9690*/  @!P0 SYNCS.PHASECHK.TRANS64 P0, [R0+URZ+0xa0], R5 ;  /* 0x0000a005000085a7 */ /* 0x000ea400080010ff */
[----:B--2---:R-:W-:Y:S05]  /*96a0*/  @!P0 BRA `(.L_x_133) ;  /* 0xfffffffc00f08947 */ /* 0x004fea000383ffff */
[----:B------:R-:W-:Y:S05]  /*96b0*/  BRA `(.L_x_134) ;  /* 0xffffffa000ec7947 */ /* 0x000fea000383ffff */
.L_x_72:
[----:B------:R-:W-:Y:S07]  /*96c0*/  MOV R0, UR7 ;  /* 0x0000000700007c02 */ /* 0x000fee0008000f00 */
.L_x_135:
[----:B-1----:R1:W2:Y:S02]  /*96d0*/  SYNCS.PHASECHK.TRANS64.TRYWAIT P0, [R0+URZ], R5 ;  /* 0x00000005000075a7 */ /* 0x0022a400080011ff */
[----:B--2---:R-:W-:Y:S05]  /*96e0*/  @!P0 NANOSLEEP.SYNCS 0x989680 ;  /* 0x009896800000895d */ /* 0x004fea0003900000 */
[----:B------:R-:W2:Y:S02]  /*96f0*/  @!P0 SYNCS.PHASECHK.TRANS64 P0, [R0+URZ], R5 ;  /* 0x00000005000085a7 */ /* 0x000ea400080010ff */
[----:B--2---:R-:W-:Y:S05]  /*9700*/  @!P0 BRA `(.L_x_135) ;  /* 0xfffffffc00f08947 */ /* 0x004fea000383ffff */
[----:B------:R-:W-:Y:S05]  /*9710*/  BRA `(.L_x_71) ;  /* 0xffffffa400007947 */ /* 0x000fea000383ffff */
.L_x_76:
[----:B-1----:R-:W-:-:S07]  /*9720*/  MOV R0, UR4 ;  /* 0x0000000400007c02 */ /* 0x002fce0008000f00 */
.L_x_136:
[----:B-1----:R1:W2:Y:S02]  /*9730*/  SYNCS.PHASECHK.TRANS64.TRYWAIT P0, [R0+URZ], R3 ;  /* 0x00000003000075a7 */ /* 0x0022a400080011ff */
[----:B--2---:R-:W-:Y:S05]  /*9740*/  @!P0 NANOSLEEP.SYNCS 0x989680 ;  /* 0x009896800000895d */ /* 0x004fea0003900000 */
[----:B------:R-:W2:Y:S02]  /*9750*/  @!P0 SYNCS.PHASECHK.TRANS64 P0, [R0+URZ], R3 ;  /* 0x00000003000085a7 */ /* 0x000ea400080010ff */
[----:B--2---:R-:W-:Y:S05]  /*9760*/  @!P0 BRA `(.L_x_136) ;  /* 0xfffffffc00f08947 */ /* 0x004fea000383ffff */
[----:B------:R-:W-:Y:S05]  /*9770*/  BRA `(.L_x_137) ;  /* 0xffffffa800447947 */ /* 0x000fea000383ffff */
.L_x_77:
[----:B------:R-:W-:-:S07]  /*9780*/  MOV R0, UR5 ;  /* 0x0000000500007c02 */ /* 0x000fce0008000f00 */
.L_x_138:
[----:B-1----:R1:W2:Y:S02]  /*9790*/  SYNCS.PHASECHK.TRANS64.TRYWAIT P0, [R0+URZ], R3 ;  /* 0x00000003000075a7 */ /* 0x0022a400080011ff */
[----:B--2---:R-:W-:Y:S05]  /*97a0*/  @!P0 NANOSLEEP.SYNCS 0x989680 ;  /* 0x009896800000895d */ /* 0x004fea0003900000 */
[----:B------:R-:W2:Y:S02]  /*97b0*/  @!P0 SYNCS.PHASECHK.TRANS64 P0, [R0+URZ], R3 ;  /* 0x00000003000085a7 */ /* 0x000ea400080010ff */
[----:B--2---:R-:W-:Y:S05]  /*97c0*/  @!P0 BRA `(.L_x_138) ;  /* 0xfffffffc00f08947 */ /* 0x004fea000383ffff */
[----:B------:R-:W-:Y:S05]  /*97d0*/  BRA `(.L_x_139) ;  /* 0xffffffa800507947 */ /* 0x000fea000383ffff */
.L_x_78:
[----:B------:R-:W-:-:S07]  /*97e0*/  MOV R0, UR5 ;  /* 0x0000000500007c02 */ /* 0x000fce0008000f00 */
.L_x_140:
[----:B-1----:R1:W2:Y:S02]  /*97f0*/  SYNCS.PHASECHK.TRANS64.TRYWAIT P0, [R0+URZ], R3 ;  /* 0x00000003000075a7 */ /* 0x0022a400080011ff */
[----:B--2---:R-:W-:Y:S05]  /*9800*/  @!P0 NANOSLEEP.SYNCS 0x989680 ;  /* 0x009896800000895d */ /* 0x004fea0003900000 */
[----:B------:R-:W2:Y:S02]  /*9810*/  @!P0 SYNCS.PHASECHK.TRANS64 P0, [R0+URZ], R3 ;  /* 0x00000003000085a7 */ /* 0x000ea400080010ff */
[----:B--2---:R-:W-:Y:S05]  /*9820*/  @!P0 BRA `(.L_x_140) ;  /* 0xfffffffc00f08947 */ /* 0x004fea000383ffff */
[----:B------:R-:W-:Y:S05]  /*9830*/  BRA `(.L_x_141) ;  /* 0xffffffa8005c7947 */ /* 0x000fea000383ffff */
.L_x_81:
[----:B------:R-:W-:-:S07]  /*9840*/  MOV R0, UR43 ;  /* 0x0000002b00007c02 */ /* 0x000fce0008000f00 */
.L_x_142:
[----:B-1----:R1:W2:Y:S02]  /*9850*/  SYNCS.PHASECHK.TRANS64.TRYWAIT P1, [R0+URZ+0xe0], R3 ;  /* 0x0000e003000075a7 */ /* 0x0022a400080211ff */
[----:B--2---:R-:W-:Y:S05]  /*9860*/  @!P1 NANOSLEEP.SYNCS 0x989680 ;  /* 0x009896800000995d */ /* 0x004fea0003900000 */
[----:B------:R-:W2:Y:S02]  /*9870*/  @!P1 SYNCS.PHASECHK.TRANS64 P1, [R0+URZ+0xe0], R3 ;  /* 0x0000e003000095a7 */ /* 0x000ea400080210ff */
[----:B--2---:R-:W-:Y:S05]  /*9880*/  @!P1 BRA `(.L_x_142) ;  /* 0xfffffffc00f09947 */ /* 0x004fea000383ffff */
[----:B------:R-:W-:Y:S05]  /*9890*/  BRA `(.L_x_143) ;  /* 0xffffffa800a87947 */ /* 0x000fea000383ffff */
.L_x_86:
[----:B---3--:R3:W4:Y:S02]  /*98a0*/  SYNCS.PHASECHK.TRANS64.TRYWAIT P0, [R3+URZ+0x60], R0 ;  /* 0x00006000030075a7 */ /* 0x00872400080011ff */
[----:B----4-:R-:W-:Y:S05]  /*98b0*/  @!P0 NANOSLEEP.SYNCS 0x989680 ;  /* 0x009896800000895d */ /* 0x010fea0003900000 */
[----:B------:R-:W4:Y:S02]  /*98c0*/  @!P0 SYNCS.PHASECHK.TRANS64 P0, [R3+URZ+0x60], R0 ;  /* 0x00006000030085a7 */ /* 0x000f2400080010ff */
[----:B----4-:R-:W-:Y:S05]  /*98d0*/  @!P0 BRA `(.L_x_86) ;  /* 0xfffffffc00f08947 */ /* 0x010fea000383ffff */
[----:B------:R-:W-:Y:S05]  /*98e0*/  BRA `(.L_x_144) ;  /* 0xffffffac00d47947 */ /* 0x000fea000383ffff */
.L_x_89:
[----:B------:R-:W-:Y:S07]  /*98f0*/  MOV R0, UR21 ;  /* 0x0000001500007c02 */ /* 0x000fee0008000f00 */
.L_x_145:
[----:B---3--:R3:W4:Y:S02]  /*9900*/  SYNCS.PHASECHK.TRANS64.TRYWAIT P1, [R0+URZ+0x58], R3 ;  /* 0x00005803000075a7 */ /* 0x00872400080211ff */
[----:B----4-:R-:W-:Y:S05]  /*9910*/  @!P1 NANOSLEEP.SYNCS 0x989680 ;  /* 0x009896800000995d */ /* 0x010fea0003900000 */
[----:B------:R-:W4:Y:S02]  /*9920*/  @!P1 SYNCS.PHASECHK.TRANS64 P1, [R0+URZ+0x58], R3 ;  /* 0x00005803000095a7 */ /* 0x000f2400080210ff */
[----:B----4-:R-:W-:Y:S05]  /*9930*/  @!P1 BRA `(.L_x_145) ;  /* 0xfffffffc00f09947 */ /* 0x010fea000383ffff */
[----:B------:R-:W-:Y:S05]  /*9940*/  BRA `(.L_x_88) ;  /* 0xffffffb400487947 */ /* 0x000fea000383ffff */
.L_x_92:
[----:B---3--:R-:W-:Y:S07]  /*9950*/  MOV R3, UR21 ;  /* 0x0000001500037c02 */ /* 0x008fee0008000f00 */
.L_x_146:
[----:B---3--:R3:W4:Y:S02]  /*9960*/  SYNCS.PHASECHK.TRANS64.TRYWAIT P0, [R3+URZ+0x48], R2 ;  /* 0x00004802030075a7 */ /* 0x00872400080011ff */
[----:B----4-:R-:W-:Y:S05]  /*9970*/  @!P0 NANOSLEEP.SYNCS 0x989680 ;  /* 0x009896800000895d */ /* 0x010fea0003900000 */
[----:B------:R-:W4:Y:S02]  /*9980*/  @!P0 SYNCS.PHASECHK.TRANS64 P0, [R3+URZ+0x48], R2 ;  /* 0x00004802030085a7 */ /* 0x000f2400080010ff */
[----:B----4-:R-:W-:Y:S05]  /*9990*/  @!P0 BRA `(.L_x_146) ;  /* 0xfffffffc00f08947 */ /* 0x010fea000383ffff */
[----:B------:R-:W-:Y:S05]  /*99a0*/  BRA `(.L_x_147) ;  /* 0xffffffb400a07947 */ /* 0x000fea000383ffff */
.L_x_95:
[----:B------:R-:W-:Y:S07]  /*99b0*/  MOV R0, UR4 ;  /* 0x0000000400007c02 */ /* 0x000fee0008000f00 */
.L_x_148:
[----:B-1----:R1:W2:Y:S02]  /*99c0*/  SYNCS.PHASECHK.TRANS64.TRYWAIT P0, [R0+URZ+0x60], R3 ;  /* 0x00006003000075a7 */ /* 0x0022a400080011ff */
[----:B--2---:R-:W-:Y:S05]  /*99d0*/  @!P0 NANOSLEEP.SYNCS 0x989680 ;  /* 0x009896800000895d */ /* 0x004fea0003900000 */
[----:B------:R-:W2:Y:S02]  /*99e0*/  @!P0 SYNCS.PHASECHK.TRANS64 P0, [R0+URZ+0x60], R3 ;  /* 0x00006003000085a7 */ /* 0x000ea400080010ff */
[----:B--2---:R-:W-:Y:S05]  /*99f0*/  @!P0 BRA `(.L_x_148) ;  /* 0xfffffffc00f08947 */ /* 0x004fea000383ffff */
[----:B------:R-:W-:Y:S05]  /*9a00*/  BRA `(.L_x_149) ;  /* 0xffffffbc001c7947 */ /* 0x000fea000383ffff */
.L_x_101:
[----:B------:R-:W-:Y:S07]  /*9a10*/  MOV R3, UR47 ;  /* 0x0000002f00037c02 */ /* 0x000fee0008000f00 */
.L_x_150:
[----:B-1----:R1:W3:Y:S02]  /*9a20*/  SYNCS.PHASECHK.TRANS64.TRYWAIT P1, [R3+URZ+0x40], R4 ;  /* 0x00004004030075a7 */ /* 0x0022e400080211ff */
[----:B---3--:R-:W-:Y:S05]  /*9a30*/  @!P1 NANOSLEEP.SYNCS 0x989680 ;  /* 0x009896800000995d */ /* 0x008fea0003900000 */
[----:B------:R-:W3:Y:S02]  /*9a40*/  @!P1 SYNCS.PHASECHK.TRANS64 P1, [R3+URZ+0x40], R4 ;  /* 0x00004004030095a7 */ /* 0x000ee400080210ff */
[----:B---3--:R-:W-:Y:S05]  /*9a50*/  @!P1 BRA `(.L_x_150) ;  /* 0xfffffffc00f09947 */ /* 0x008fea000383ffff */
[----:B------:R-:W-:Y:S05]  /*9a60*/  BRA `(.L_x_100) ;  /* 0xffffffc8000c7947 */ /* 0x000fea000383ffff */
.L_x_103:
[----:B------:R-:W-:Y:S07]  /*9a70*/  MOV R3, UR48 ;  /* 0x0000003000037c02 */ /* 0x000fee0008000f00 */
.L_x_151:
[----:B-1----:R1:W4:Y:S02]  /*9a80*/  SYNCS.PHASECHK.TRANS64.TRYWAIT P1, [R3+URZ+0x80], R0 ;  /* 0x00008000030075a7 */ /* 0x00232400080211ff */
[----:B----4-:R-:W-:Y:S05]  /*9a90*/  @!P1 NANOSLEEP.SYNCS 0x989680 ;  /* 0x009896800000995d */ /* 0x010fea0003900000 */
[----:B------:R-:W4:Y:S02]  /*9aa0*/  @!P1 SYNCS.PHASECHK.TRANS64 P1, [R3+URZ+0x80], R0 ;  /* 0x00008000030095a7 */ /* 0x000f2400080210ff */
[----:B----4-:R-:W-:Y:S05]  /*9ab0*/  @!P1 BRA `(.L_x_151) ;  /* 0xfffffffc00f09947 */ /* 0x010fea000383ffff */
[----:B------:R-:W-:Y:S05]  /*9ac0*/  BRA `(.L_x_102) ;  /* 0xffffffc800c47947 */ /* 0x000fea000383ffff */
        .weak           $__internal_0_$__cuda_sm10x_tcgen05_guardrail_trap_col_being_dealloced_not_returned_by_alloc
        .type           $__internal_0_$__cuda_sm10x_tcgen05_guardrail_trap_col_being_dealloced_not_returned_by_alloc,@function
        .size           $__internal_0_$__cuda_sm10x_tcgen05_guardrail_trap_col_being_dealloced_not_returned_by_alloc,($__internal_1_$__cuda_sm10x_tcgen05_guardrail_trap_phase_invalid_during_alloc - $__internal_0_$__cuda_sm10x_tcgen05_guardrail_trap_col_being_dealloced_not_returned_by_alloc)
$__internal_0_$__cuda_sm10x_tcgen05_guardrail_trap_col_being_dealloced_not_returned_by_alloc:
[----:B------:R-:W-:Y:S05]  /*9ad0*/  BPT.TRAP 0x1 ;  /* 0x000000040000795c */ /* 0x000fea0000300000 */
[----:B------:R-:W-:-:S04]  /*9ae0*/  HFMA2 R3, -RZ, RZ, 0, 0 ;  /* 0x00000000ff037431 */ /* 0x000fc800000001ff */
[----:B------:R-:W-:Y:S05]  /*9af0*/  RET.REL.NODEC R2 `(_ZN7cutlass13device_kernelINS_4gemm6kernel13GemmUniversalIN4cute5tupleIJiiiiEEENS1_10collective13CollectiveMmaINS1_35MainloopSm100TmaUmmaWarpSpecializedILi4ELi2ELi4ENS5_IJNS4_1CILi2EEENSA_ILi1EEESC_EEEEENS5_IJNSA_ILi256EEENSA_ILi112EEESF_EEENS_12float_e4m3_tENS5_IJlSC_lEEESI_SJ_NS4_8TiledMMAINS4_8MMA_AtomIJNS4_10MMA_TraitsINS4_25SM100_MMA_F8F6F4_2x1SM_SSEJSI_SI_fSF_SG_NS4_17integral_constantINS4_4UMMA5MajorELSQ_0EEESR_NSO_INSP_7ScaleInELSS_0EEEST_EEEEEENS4_6LayoutINS5_IJSC_SC_SC_EEENS5_IJNSA_ILi0EEESY_SY_EEEEENS5_IJNS4_10UnderscoreES11_S11_EEEEENS4_18SM100_TMA_2SM_LOADENS4_14ComposedLayoutINS4_7SwizzleILi3ELi4ELi3EEENS4_18smem_ptr_flag_bitsILi8EEENSW_INS5_IJNSA_ILi8EEENSA_ILi128EEEEEENS5_IJS1B_SC_EEEEEEEvNS4_8identityES14_S1F_vS1G_EENS_8epilogue10collective18CollectiveEpilogueINS1I_23Sm100TmaWarpSpecializedILi1ELi1ELi112ELb0ELb0EEEJNS5_IJS1B_SG_SF_EEENS5_IJNSW_IS1B_SC_EENSW_ISG_SC_EEEEESI_SJ_SI_SJ_NS1I_6fusion15FusionCallbacksIS1M_NS1R_17LinearCombinationISI_fSI_fLNS_15FloatRoundStyleE2EEES1N_S1Q_JEEENS4_5SM1004TMEM4LOAD26SM100_TMEM_LOAD_32dp32b16xENS4_13SM90_TMA_LOADENS15_INS16_ILi0ELi4ELi3EEES19_NSW_INS5_IJS1A_NSA_ILi16EEEEEENS5_IJS23_SC_EEEEEEENS4_39AutoVectorizingCopyWithAssumedAlignmentILi128EEENS4_14SM90_TMA_STOREES27_S29_S29_EEEvvEEEEvNT_6ParamsE) ;  /* 0xffffff6402407950 */ /* 0x000fea0003c3ffff */
        .weak           $__internal_1_$__cuda_sm10x_tcgen05_guardrail_trap_phase_invalid_during_alloc
        .type           $__internal_1_$__cuda_sm10x_tcgen05_guardrail_trap_phase_invalid_during_alloc,@function
        .size           $__internal_1_$__cuda_sm10x_tcgen05_guardrail_trap_phase_invalid_during_alloc,($__internal_2_$__cuda_sm10x_tcgen05_guardrail_trap_unallocated_columns_being_dealloced - $__internal_1_$__cuda_sm10x_tcgen05_guardrail_trap_phase_invalid_during_alloc)
$__internal_1_$__cuda_sm10x_tcgen05_guardrail_trap_phase_invalid_during_alloc:
[----:B------:R-:W-:Y:S05]  /*9b00*/  BPT.TRAP 0x1 ;  /* 0x000000040000795c */ /* 0x000fea0000300000 */
[----:B------:R-:W-:-:S04]  /*9b10*/  MOV R5, 0x0 ;  /* 0x0000000000057802 */ /* 0x000fc80000000f00 */
[----:B------:R-:W-:Y:S05]  /*9b20*/  RET.REL.NODEC R4 `(_ZN7cutlass13device_kernelINS_4gemm6kernel13GemmUniversalIN4cute5tupleIJiiiiEEENS1_10collective13CollectiveMmaINS1_35MainloopSm100TmaUmmaWarpSpecializedILi4ELi2ELi4ENS5_IJNS4_1CILi2EEENSA_ILi1EEESC_EEEEENS5_IJNSA_ILi256EEENSA_ILi112EEESF_EEENS_12float_e4m3_tENS5_IJlSC_lEEESI_SJ_NS4_8TiledMMAINS4_8MMA_AtomIJNS4_10MMA_TraitsINS4_25SM100_MMA_F8F6F4_2x1SM_SSEJSI_SI_fSF_SG_NS4_17integral_constantINS4_4UMMA5MajorELSQ_0EEESR_NSO_INSP_7ScaleInELSS_0EEEST_EEEEEENS4_6LayoutINS5_IJSC_SC_SC_EEENS5_IJNSA_ILi0EEESY_SY_EEEEENS5_IJNS4_10UnderscoreES11_S11_EEEEENS4_18SM100_TMA_2SM_LOADENS4_14ComposedLayoutINS4_7SwizzleILi3ELi4ELi3EEENS4_18smem_ptr_flag_bitsILi8EEENSW_INS5_IJNSA_ILi8EEENSA_ILi128EEEEEENS5_IJS1B_SC_EEEEEEEvNS4_8identityES14_S1F_vS1G_EENS_8epilogue10collective18CollectiveEpilogueINS1I_23Sm100TmaWarpSpecializedILi1ELi1ELi112ELb0ELb0EEEJNS5_IJS1B_SG_SF_EEENS5_IJNSW_IS1B_SC_EENSW_ISG_SC_EEEEESI_SJ_SI_SJ_NS1I_6fusion15FusionCallbacksIS1M_NS1R_17LinearCombinationISI_fSI_fLNS_15FloatRoundStyleE2EEES1N_S1Q_JEEENS4_5SM1004TMEM4LOAD26SM100_TMEM_LOAD_32dp32b16xENS4_13SM90_TMA_LOADENS15_INS16_ILi0ELi4ELi3EEES19_NSW_INS5_IJS1A_NSA_ILi16EEEEEENS5_IJS23_SC_EEEEEEENS4_39AutoVectorizingCopyWithAssumedAlignmentILi128EEENS4_14SM90_TMA_STOREES27_S29_S29_EEEvvEEEEvNT_6ParamsE) ;  /* 0xffffff6404347950 */ /* 0x000fea0003c3ffff */
        .weak           $__internal_2_$__cuda_sm10x_tcgen05_guardrail_trap_unallocated_columns_being_dealloced
        .type           $__internal_2_$__cuda_sm10x_tcgen05_guardrail_trap_unallocated_columns_being_dealloced,@function
        .size           $__internal_2_$__cuda_sm10x_tcgen05_guardrail_trap_unallocated_columns_being_dealloced,(.L_x_153 - $__internal_2_$__cuda_sm10x_tcgen05_guardrail_trap_unallocated_columns_being_dealloced)
$__internal_2_$__cuda_sm10x_tcgen05_guardrail_trap_unallocated_columns_being_dealloced:
[----:B------:R-:W-:Y:S05]  /*9b30*/  BPT.TRAP 0x1 ;  /* 0x000000040000795c */ /* 0x000fea0000300000 */
[----:B------:R-:W-:-:S04]  /*9b40*/  HFMA2 R3, -RZ, RZ, 0, 0 ;  /* 0x00000000ff037431 */ /* 0x000fc800000001ff */
[----:B------:R-:W-:Y:S05]  /*9b50*/  RET.REL.NODEC R2 `(_ZN7cutlass13device_kernelINS_4gemm6kernel13GemmUniversalIN4cute5tupleIJiiiiEEENS1_10collective13CollectiveMmaINS1_35MainloopSm100TmaUmmaWarpSpecializedILi4ELi2ELi4ENS5_IJNS4_1CILi2EEENSA_ILi1EEESC_EEEEENS5_IJNSA_ILi256EEENSA_ILi112EEESF_EEENS_12float_e4m3_tENS5_IJlSC_lEEESI_SJ_NS4_8TiledMMAINS4_8MMA_AtomIJNS4_10MMA_TraitsINS4_25SM100_MMA_F8F6F4_2x1SM_SSEJSI_SI_fSF_SG_NS4_17integral_constantINS4_4UMMA5MajorELSQ_0EEESR_NSO_INSP_7ScaleInELSS_0EEEST_EEEEEENS4_6LayoutINS5_IJSC_SC_SC_EEENS5_IJNSA_ILi0EEESY_SY_EEEEENS5_IJNS4_10UnderscoreES11_S11_EEEEENS4_18SM100_TMA_2SM_LOADENS4_14ComposedLayoutINS4_7SwizzleILi3ELi4ELi3EEENS4_18smem_ptr_flag_bitsILi8EEENSW_INS5_IJNSA_ILi8EEENSA_ILi128EEEEEENS5_IJS1B_SC_EEEEEEEvNS4_8identityES14_S1F_vS1G_EENS_8epilogue10collective18CollectiveEpilogueINS1I_23Sm100TmaWarpSpecializedILi1ELi1ELi112ELb0ELb0EEEJNS5_IJS1B_SG_SF_EEENS5_IJNSW_IS1B_SC_EENSW_ISG_SC_EEEEESI_SJ_SI_SJ_NS1I_6fusion15FusionCallbacksIS1M_NS1R_17LinearCombinationISI_fSI_fLNS_15FloatRoundStyleE2EEES1N_S1Q_JEEENS4_5SM1004TMEM4LOAD26SM100_TMEM_LOAD_32dp32b16xENS4_13SM90_TMA_LOADENS15_INS16_ILi0ELi4ELi3EEES19_NSW_INS5_IJS1A_NSA_ILi16EEEEEENS5_IJS23_SC_EEEEEEENS4_39AutoVectorizingCopyWithAssumedAlignmentILi128EEENS4_14SM90_TMA_STOREES27_S29_S29_EEEvvEEEEvNT_6ParamsE) ;  /* 0xffffff6402287950 */ /* 0x000fea0003c3ffff */
.L_x_152:
[----:B------:R-:W-:-:S00]  /*9b60*/  BRA `(.L_x_152) ;  /* 0xfffffffc00fc7947 */ /* 0x000fc0000383ffff */
[----:B------:R-:W-:-:S00]  /*9b70*/  NOP ;  /* 0x0000000000007918 */ /* 0x000fc00000000000 */
        /* <DEDUP_REMOVED lines=8> */
.L_x_153:


//--------------------- .nv.global.init           --------------------------
	.section	.nv.global.init,"aw",@progbits
.nv.global.init:
	.type		$str$26,@object
	.size		$str$26,($str$25 - $str$26)
$str$26:
        /*0000*/ 	.byte	0x2f, 0x74, 0x6d, 0x70, 0x2f, 0x63, 0x75, 0x74, 0x6c, 0x61, 0x73, 0x73, 0x5f, 0x73, 0x77, 0x65
        /*0010*/ 	.byte	0x65, 0x70, 0x5f, 0x73, 0x72, 0x63, 0x2f, 0x69, 0x6e, 0x63, 0x6c, 0x75, 0x64, 0x65, 0x2f, 0x63
        /*0020*/ 	.byte	0x75, 0x74, 0x65, 0x2f, 0x61, 0x74, 0x6f, 0x6d, 0x2f, 0x63, 0x6f, 0x70, 0x79, 0x5f, 0x74, 0x72
        /*0030*/ 	.byte	0x61, 0x69, 0x74, 0x73, 0x5f, 0x73, 0x6d, 0x31, 0x30, 0x30, 0x2e, 0x68, 0x70, 0x70, 0x00
	.type		$str$25,@object
	.size		$str$25,(__unnamed_1 - $str$25)
$str$25:
        /*003f*/ 	.byte	0x28, 0x28, 0x75, 0x69, 0x6e, 0x74, 0x33, 0x32, 0x5f, 0x74, 0x28, 0x74, 0x68, 0x72, 0x65, 0x61
        /*004f*/ 	.byte	0x64, 0x49, 0x64, 0x78, 0x2e, 0x78, 0x29, 0x20, 0x2f, 0x20, 0x33, 0x32, 0x29, 0x20, 0x25, 0x20
        /*005f*/ 	.byte	0x34, 0x29, 0x20, 0x3d, 0x3d, 0x20, 0x28, 0x28, 0x28, 0x74, 0x6d, 0x65, 0x6d, 0x5f, 0x61, 0x64
        /*006f*/ 	.byte	0x64, 0x72, 0x20, 0x3e, 0x3e, 0x20, 0x31, 0x36, 0x29, 0x20, 0x2f, 0x20, 0x33, 0x32, 0x29, 0x20
        /*007f*/ 	.byte	0x25, 0x20, 0x34, 0x29, 0x00
	.type		__unnamed_1,@object
	.size		__unnamed_1,(.L_1 - __unnamed_1)
__unnamed_1:
        /*0084*/ 	.byte	0x63, 0x6f, 0x6e, 0x73, 0x74, 0x65, 0x78, 0x70, 0x72, 0x20, 0x76, 0x6f, 0x69, 0x64, 0x20, 0x63
        /* <DEDUP_REMOVED lines=36> */
        /*02d4*/ 	.byte	0x3a, 0x43, 0x3c, 0x30, 0x3e, 0x3e, 0x3e, 0x3e, 0x5d, 0x00
.L_1:


//--------------------- .nv.shared._ZN7cutlass13device_kernelINS_4gemm6kernel13GemmUniversalIN4cute5tupleIJiiiiEEENS1_10collective13CollectiveMmaINS1_35MainloopSm100TmaUmmaWarpSpecializedILi4ELi2ELi4ENS5_IJNS4_1CILi2EEENSA_ILi1EEESC_EEEEENS5_IJNSA_ILi256EEENSA_ILi112EEESF_EEENS_12float_e4m3_tENS5_IJlSC_lEEESI_SJ_NS4_8TiledMMAINS4_8MMA_AtomIJNS4_10MMA_TraitsINS4_25SM100_MMA_F8F6F4_2x1SM_SSEJSI_SI_fSF_SG_NS4_17integral_constantINS4_4UMMA5MajorELSQ_0EEESR_NSO_INSP_7ScaleInELSS_0EEEST_EEEEEENS4_6LayoutINS5_IJSC_SC_SC_EEENS5_IJNSA_ILi0EEESY_SY_EEEEENS5_IJNS4_10UnderscoreES11_S11_EEEEENS4_18SM100_TMA_2SM_LOADENS4_14ComposedLayoutINS4_7SwizzleILi3ELi4ELi3EEENS4_18smem_ptr_flag_bitsILi8EEENSW_INS5_IJNSA_ILi8EEENSA_ILi128EEEEEENS5_IJS1B_SC_EEEEEEEvNS4_8identityES14_S1F_vS1G_EENS_8epilogue10collective18CollectiveEpilogueINS1I_23Sm100TmaWarpSpecializedILi1ELi1ELi112ELb0ELb0EEEJNS5_IJS1B_SG_SF_EEENS5_IJNSW_IS1B_SC_EENSW_ISG_SC_EEEEESI_SJ_SI_SJ_NS1I_6fusion15FusionCallbacksIS1M_NS1R_17LinearCombinationISI_fSI_fLNS_15FloatRoundStyleE2EEES1N_S1Q_JEEENS4_5SM1004TMEM4LOAD26SM100_TMEM_LOAD_32dp32b16xENS4_13SM90_TMA_LOADENS15_INS16_ILi0ELi4ELi3EEES19_NSW_INS5_IJS1A_NSA_ILi16EEEEEENS5_IJS23_SC_EEEEEEENS4_39AutoVectorizingCopyWithAssumedAlignmentILi128EEENS4_14SM90_TMA_STOREES27_S29_S29_EEEvvEEEEvNT_6ParamsE --------------------------
	.section	.nv.shared._ZN7cutlass13device_kernelINS_4gemm6kernel13GemmUniversalIN4cute5tupleIJiiiiEEENS1_10collective13CollectiveMmaINS1_35MainloopSm100TmaUmmaWarpSpecializedILi4ELi2ELi4ENS5_IJNS4_1CILi2EEENSA_ILi1EEESC_EEEEENS5_IJNSA_ILi256EEENSA_ILi112EEESF_EEENS_12float_e4m3_tENS5_IJlSC_lEEESI_SJ_NS4_8TiledMMAINS4_8MMA_AtomIJNS4_10MMA_TraitsINS4_25SM100_MMA_F8F6F4_2x1SM_SSEJSI_SI_fSF_SG_NS4_17integral_constantINS4_4UMMA5MajorELSQ_0EEESR_NSO_INSP_7ScaleInELSS_0EEEST_EEEEEENS4_6LayoutINS5_IJSC_SC_SC_EEENS5_IJNSA_ILi0EEESY_SY_EEEEENS5_IJNS4_10UnderscoreES11_S11_EEEEENS4_18SM100_TMA_2SM_LOADENS4_14ComposedLayoutINS4_7SwizzleILi3ELi4ELi3EEENS4_18smem_ptr_flag_bitsILi8EEENSW_INS5_IJNSA_ILi8EEENSA_ILi128EEEEEENS5_IJS1B_SC_EEEEEEEvNS4_8identityES14_S1F_vS1G_EENS_8epilogue10collective18CollectiveEpilogueINS1I_23Sm100TmaWarpSpecializedILi1ELi1ELi112ELb0ELb0EEEJNS5_IJS1B_SG_SF_EEENS5_IJNSW_IS1B_SC_EENSW_ISG_SC_EEEEESI_SJ_SI_SJ_NS1I_6fusion15FusionCallbacksIS1M_NS1R_17LinearCombinationISI_fSI_fLNS_15FloatRoundStyleE2EEES1N_S1Q_JEEENS4_5SM1004TMEM4LOAD26SM100_TMEM_LOAD_32dp32b16xENS4_13SM90_TMA_LOADENS15_INS16_ILi0ELi4ELi3EEES19_NSW_INS5_IJS1A_NSA_ILi16EEEEEENS5_IJS23_SC_EEEEEEENS4_39AutoVectorizingCopyWithAssumedAlignmentILi128EEENS4_14SM90_TMA_STOREES27_S29_S29_EEEvvEEEEvNT_6ParamsE,"aw",@nobits
	.sectionflags	@""
	.align	16
	.zero		1024


//--------------------- .nv.shared.reserved.0     --------------------------
	.section	.nv.shared.reserved.0,"aw",@nobits
	.weak		__nv_reservedSMEM_offset_0_alias
	.size		__nv_reservedSMEM_offset_0_alias, 0, 64
	.other		__nv_reservedSMEM_offset_0_alias,@"STO_CUDA_RESERVED_SHARED STV_DEFAULT"
__nv_reservedSMEM_offset_0_alias:
	.zero		0
.nv.shared.reserved.0:
	.zero		64
	.weak		__nv_reservedSMEM_tcgen05_partition
	.type		__nv_reservedSMEM_tcgen05_partition,@object
	.size		__nv_reservedSMEM_tcgen05_partition,(.L_0 - __nv_reservedSMEM_tcgen05_partition)
__nv_reservedSMEM_tcgen05_partition:
	.zero		32
.L_0:


//--------------------- .nv.global                --------------------------
	.section	.nv.global,"aw",@nobits
.nv.global:
	.type		_ZN40_INTERNAL_641ea88d_4_k_cu_79b490cd_262414cute1_E,@object
	.size		_ZN40_INTERNAL_641ea88d_4_k_cu_79b490cd_262414cute1_E,(_ZN40_INTERNAL_641ea88d_4_k_cu_79b490cd_262414cuda3std3__45__cpo6cbeginE - _ZN40_INTERNAL_641ea88d_4_k_cu_79b490cd_262414cute1_E)
_ZN40_INTERNAL_641ea88d_4_k_cu_79b490cd_262414cute1_E:
	.zero		1
	.type		_ZN40_INTERNAL_641ea88d_4_k_cu_79b490cd_262414cuda3std3__45__cpo6cbeginE,@object
	.size		_ZN40_INTERNAL_641ea88d_4_k_cu_79b490cd_262414cuda3std3__45__cpo6cbeginE,(_ZN40_INTERNAL_641ea88d_4_k_cu_79b490cd_262414cuda3std3__48in_placeE - _ZN40_INTERNAL_641ea88d_4_k_cu_79b490cd_262414cuda3std3__45__cpo6cbeginE)
_ZN40_INTERNAL_641ea88d_4_k_cu_79b490cd_262414cuda3std3__45__cpo6cbeginE:
	.zero		1
	.type		_ZN40_INTERNAL_641ea88d_4_k_cu_79b490cd_262414cuda3std3__48in_placeE,@object
	.size		_ZN40_INTERNAL_641ea88d_4_k_cu_79b490cd_262414cuda3std3__48in_placeE,(_ZN40_INTERNAL_641ea88d_4_k_cu_79b490cd_262414cuda3std6ranges3__45__cpo9iter_moveE - _ZN40_INTERNAL_641ea88d_4_k_cu_79b490cd_262414cuda3std3__48in_placeE)
_ZN40_INTERNAL_641ea88d_4_k_cu_79b490cd_262414cuda3std3__48in_placeE:
	.zero		1
	.type		_ZN40_INTERNAL_641ea88d_4_k_cu_79b490cd_262414cuda3std6ranges3__45__cpo9iter_moveE,@object
	.size		_ZN40_INTERNAL_641ea88d_4_k_cu_79b490cd_262414cuda3std6ranges3__45__cpo9iter_moveE,(_ZN40_INTERNAL_641ea88d_4_k_cu_79b490cd_262414cuda3std3__45__cpo5beginE - _ZN40_INTERNAL_641ea88d_4_k_cu_79b490cd_262414cuda3std6ranges3__45__cpo9iter_moveE)
_ZN40_INTERNAL_641ea88d_4_k_cu_79b490cd_262414cuda3std6ranges3__45__cpo9iter_moveE:
	.zero		1
	.type		_ZN40_INTERNAL_641ea88d_4_k_cu_79b490cd_262414cuda3std3__45__cpo5beginE,@object
	.size		_ZN40_INTERNAL_641ea88d_4_k_cu_79b490cd_262414cuda3std3__45__cpo5beginE,(_ZN40_INTERNAL_641ea88d_4_k_cu_79b490cd_262414cuda3std3__442_GLOBAL__N__641ea88d_4_k_cu_79b490cd_262416ignoreE - _ZN40_INTERNAL_641ea88d_4_k_cu_79b490cd_262414cuda3std3__45__cpo5beginE)
_ZN40_INTERNAL_641ea88d_4_k_cu_79b490cd_262414cuda3std3__45__cpo5beginE:
	.zero		1
	.type		_ZN40_INTERNAL_641ea88d_4_k_cu_79b490cd_262414cuda3std3__442_GLOBAL__N__641ea88d_4_k_cu_79b490cd_262416ignoreE,@object
	.size		_ZN40_INTERNAL_641ea88d_4_k_cu_79b490cd_262414cuda3std3__442_GLOBAL__N__641ea88d_4_k_cu_79b490cd_262416ignoreE,(_ZN40_INTERNAL_641ea88d_4_k_cu_79b490cd_262414cute7productE - _ZN40_INTERNAL_641ea88d_4_k_cu_79b490cd_262414cuda3std3__442_GLOBAL__N__641ea88d_4_k_cu_79b490cd_262416ignoreE)
_ZN40_INTERNAL_641ea88d_4_k_cu_79b490cd_262414cuda3std3__442_GLOBAL__N__641ea88d_4_k_cu_79b490cd_262416ignoreE:
	.zero		1
	.type		_ZN40_INTERNAL_641ea88d_4_k_cu_79b490cd_262414cute7productE,@object
	.size		_ZN40_INTERNAL_641ea88d_4_k_cu_79b490cd_262414cute7productE,(_ZN40_INTERNAL_641ea88d_4_k_cu_79b490cd_262414cuda3std3__45__cpo3endE - _ZN40_INTERNAL_641ea88d_4_k_cu_79b490cd_262414cute7productE)
_ZN40_INTERNAL_641ea88d_4_k_cu_79b490cd_262414cute7productE:
	.zero		1
	.type		_ZN40_INTERNAL_641ea88d_4_k_cu_79b490cd_262414cuda3std3__45__cpo3endE,@object
	.size		_ZN40_INTERNAL_641ea88d_4_k_cu_79b490cd_262414cuda3std3__45__cpo3endE,(_ZN40_INTERNAL_641ea88d_4_k_cu_79b490cd_262414cuda3std3__419piecewise_constructE - _ZN40_INTERNAL_641ea88d_4_k_cu_79b490cd_262414cuda3std3__45__cpo3endE)
_ZN40_INTERNAL_641ea88d_4_k_cu_79b490cd_262414cuda3std3__45__cpo3endE:
	.zero		1
	.type		_ZN40_INTERNAL_641ea88d_4_k_cu_79b490cd_262414cuda3std3__419piecewise_constructE,@object
	.size		_ZN40_INTERNAL_641ea88d_4_k_cu_79b490cd_262414cuda3std3__419piecewise_constructE,(_ZN40_INTERNAL_641ea88d_4_k_cu_79b490cd_262414cuda3std3__45__cpo4cendE - _ZN40_INTERNAL_641ea88d_4_k_cu_79b490cd_262414cuda3std3__419piecewise_constructE)
_ZN40_INTERNAL_641ea88d_4_k_cu_79b490cd_262414cuda3std3__419piecewise_constructE:
	.zero		1
	.type		_ZN40_INTERNAL_641ea88d_4_k_cu_79b490cd_262414cuda3std3__45__cpo4cendE,@object
	.size		_ZN40_INTERNAL_641ea88d_4_k_cu_79b490cd_262414cuda3std3__45__cpo4cendE,(_ZN40_INTERNAL_641ea88d_4_k_cu_79b490cd_262414cuda3std6ranges3__45__cpo4swapE - _ZN40_INTERNAL_641ea88d_4_k_cu_79b490cd_262414cuda3std3__45__cpo4cendE)
_ZN40_INTERNAL_641ea88d_4_k_cu_79b490cd_262414cuda3std3__45__cpo4cendE:
	.zero		1
	.type		_ZN40_INTERNAL_641ea88d_4_k_cu_79b490cd_262414cuda3std6ranges3__45__cpo4swapE,@object
	.size		_ZN40_INTERNAL_641ea88d_4_k_cu_79b490cd_262414cuda3std6ranges3__45__cpo4swapE,(.L_9 - _ZN40_INTERNAL_641ea88d_4_k_cu_79b490cd_262414cuda3std6ranges3__45__cpo4swapE)
_ZN40_INTERNAL_641ea88d_4_k_cu_79b490cd_262414cuda3std6ranges3__45__cpo4swapE:
	.zero		1
.L_9:


//--------------------- .nv.constant0._ZN7cutlass13device_kernelINS_4gemm6kernel13GemmUniversalIN4cute5tupleIJiiiiEEENS1_10collective13CollectiveMmaINS1_35MainloopSm100TmaUmmaWarpSpecializedILi4ELi2ELi4ENS5_IJNS4_1CILi2EEENSA_ILi1EEESC_EEEEENS5_IJNSA_ILi256EEENSA_ILi112EEESF_EEENS_12float_e4m3_tENS5_IJlSC_lEEESI_SJ_NS4_8TiledMMAINS4_8MMA_AtomIJNS4_10MMA_TraitsINS4_25SM100_MMA_F8F6F4_2x1SM_SSEJSI_SI_fSF_SG_NS4_17integral_constantINS4_4UMMA5MajorELSQ_0EEESR_NSO_INSP_7ScaleInELSS_0EEEST_EEEEEENS4_6LayoutINS5_IJSC_SC_SC_EEENS5_IJNSA_ILi0EEESY_SY_EEEEENS5_IJNS4_10UnderscoreES11_S11_EEEEENS4_18SM100_TMA_2SM_LOADENS4_14ComposedLayoutINS4_7SwizzleILi3ELi4ELi3EEENS4_18smem_ptr_flag_bitsILi8EEENSW_INS5_IJNSA_ILi8EEENSA_ILi128EEEEEENS5_IJS1B_SC_EEEEEEEvNS4_8identityES14_S1F_vS1G_EENS_8epilogue10collective18CollectiveEpilogueINS1I_23Sm100TmaWarpSpecializedILi1ELi1ELi112ELb0ELb0EEEJNS5_IJS1B_SG_SF_EEENS5_IJNSW_IS1B_SC_EENSW_ISG_SC_EEEEESI_SJ_SI_SJ_NS1I_6fusion15FusionCallbacksIS1M_NS1R_17LinearCombinationISI_fSI_fLNS_15FloatRoundStyleE2EEES1N_S1Q_JEEENS4_5SM1004TMEM4LOAD26SM100_TMEM_LOAD_32dp32b16xENS4_13SM90_TMA_LOADENS15_INS16_ILi0ELi4ELi3EEES19_NSW_INS5_IJS1A_NSA_ILi16EEEEEENS5_IJS23_SC_EEEEEEENS4_39AutoVectorizingCopyWithAssumedAlignmentILi128EEENS4_14SM90_TMA_STOREES27_S29_S29_EEEvvEEEEvNT_6ParamsE --------------------------
	.section	.nv.constant0._ZN7cutlass13device_kernelINS_4gemm6kernel13GemmUniversalIN4cute5tupleIJiiiiEEENS1_10collective13CollectiveMmaINS1_35MainloopSm100TmaUmmaWarpSpecializedILi4ELi2ELi4ENS5_IJNS4_1CILi2EEENSA_ILi1EEESC_EEEEENS5_IJNSA_ILi256EEENSA_ILi112EEESF_EEENS_12float_e4m3_tENS5_IJlSC_lEEESI_SJ_NS4_8TiledMMAINS4_8MMA_AtomIJNS4_10MMA_TraitsINS4_25SM100_MMA_F8F6F4_2x1SM_SSEJSI_SI_fSF_SG_NS4_17integral_constantINS4_4UMMA5MajorELSQ_0EEESR_NSO_INSP_7ScaleInELSS_0EEEST_EEEEEENS4_6LayoutINS5_IJSC_SC_SC_EEENS5_IJNSA_ILi0EEESY_SY_EEEEENS5_IJNS4_10UnderscoreES11_S11_EEEEENS4_18SM100_TMA_2SM_LOADENS4_14ComposedLayoutINS4_7SwizzleILi3ELi4ELi3EEENS4_18smem_ptr_flag_bitsILi8EEENSW_INS5_IJNSA_ILi8EEENSA_ILi128EEEEEENS5_IJS1B_SC_EEEEEEEvNS4_8identityES14_S1F_vS1G_EENS_8epilogue10collective18CollectiveEpilogueINS1I_23Sm100TmaWarpSpecializedILi1ELi1ELi112ELb0ELb0EEEJNS5_IJS1B_SG_SF_EEENS5_IJNSW_IS1B_SC_EENSW_ISG_SC_EEEEESI_SJ_SI_SJ_NS1I_6fusion15FusionCallbacksIS1M_NS1R_17LinearCombinationISI_fSI_fLNS_15FloatRoundStyleE2EEES1N_S1Q_JEEENS4_5SM1004TMEM4LOAD26SM100_TMEM_LOAD_32dp32b16xENS4_13SM90_TMA_LOADENS15_INS16_ILi0ELi4ELi3EEES19_NSW_INS5_IJS1A_NSA_ILi16EEEEEENS5_IJS23_SC_EEEEEEENS4_39AutoVectorizingCopyWithAssumedAlignmentILi128EEENS4_14SM90_TMA_STOREES27_S29_S29_EEEvvEEEEvNT_6ParamsE,"a",@progbits
	.sectionflags	@""
	.align	4
.nv.constant0._ZN7cutlass13device_kernelINS_4gemm6kernel13GemmUniversalIN4cute5tupleIJiiiiEEENS1_10collective13CollectiveMmaINS1_35MainloopSm100TmaUmmaWarpSpecializedILi4ELi2ELi4ENS5_IJNS4_1CILi2EEENSA_ILi1EEESC_EEEEENS5_IJNSA_ILi256EEENSA_ILi112EEESF_EEENS_12float_e4m3_tENS5_IJlSC_lEEESI_SJ_NS4_8TiledMMAINS4_8MMA_AtomIJNS4_10MMA_TraitsINS4_25SM100_MMA_F8F6F4_2x1SM_SSEJSI_SI_fSF_SG_NS4_17integral_constantINS4_4UMMA5MajorELSQ_0EEESR_NSO_INSP_7ScaleInELSS_0EEEST_EEEEEENS4_6LayoutINS5_IJSC_SC_SC_EEENS5_IJNSA_ILi0EEESY_SY_EEEEENS5_IJNS4_10UnderscoreES11_S11_EEEEENS4_18SM100_TMA_2SM_LOADENS4_14ComposedLayoutINS4_7SwizzleILi3ELi4ELi3EEENS4_18smem_ptr_flag_bitsILi8EEENSW_INS5_IJNSA_ILi8EEENSA_ILi128EEEEEENS5_IJS1B_SC_EEEEEEEvNS4_8identityES14_S1F_vS1G_EENS_8epilogue10collective18CollectiveEpilogueINS1I_23Sm100TmaWarpSpecializedILi1ELi1ELi112ELb0ELb0EEEJNS5_IJS1B_SG_SF_EEENS5_IJNSW_IS1B_SC_EENSW_ISG_SC_EEEEESI_SJ_SI_SJ_NS1I_6fusion15FusionCallbacksIS1M_NS1R_17LinearCombinationISI_fSI_fLNS_15FloatRoundStyleE2EEES1N_S1Q_JEEENS4_5SM1004TMEM4LOAD26SM100_TMEM_LOAD_32dp32b16xENS4_13SM90_TMA_LOADENS15_INS16_ILi0ELi4ELi3EEES19_NSW_INS5_IJS1A_NSA_ILi16EEEEEENS5_IJS23_SC_EEEEEEENS4_39AutoVectorizingCopyWithAssumedAlignmentILi128EEENS4_14SM90_TMA_STOREES27_S29_S29_EEEvvEEEEvNT_6ParamsE:
	.zero		2944


//--------------------- SYMBOLS --------------------------

	.type		.nv.reservedSmem.offset0,@object
	.size		.nv.reservedSmem.offset0,0x4
	.type		.nv.reservedSmem.cap,@object
	.size		.nv.reservedSmem.cap,0x4
	.type		__assertfail,@function
